	.target	sm_90a

	.elftype	@"ET_EXEC"


//--------------------- .note.nv.tkinfo           --------------------------
	.section	.note.nv.tkinfo,"",@"SHT_NOTE"
	.sectionflags	@"SHF_NOTE_NV_TKINFO"
	.tkinfo
        /*0018*/ 	.word	0x00000002
        /*0030*/ 	.string	""
        /*0030*/ 	.string	"ptxas"
        /*0030*/ 	.string	"Cuda compilation tools, release 13.0, V13.0.88"
        /*0030*/ 	.string	"Build cuda_13.0.r13.0/compiler.36424714_0"
        /*0030*/ 	.string	"-v  -suppress-debug-info  -lineinfo  -arch sm_90a "



//--------------------- .note.nv.cuinfo           --------------------------
	.section	.note.nv.cuinfo,"",@"SHT_NOTE"
	.sectionflags	@"SHF_NOTE_NV_CUINFO"
        /*0018*/ 	.short	0x0002
        /*001a*/ 	.short	0x005a
        /*001c*/ 	.short	0x0082
	.zero		2


//--------------------- .nv.info                  --------------------------
	.section	.nv.info,"",@"SHT_CUDA_INFO"
	.align	4


	//----- nvinfo : EIATTR_REGCOUNT
	.align		4
        /*0000*/ 	.byte	0x04, 0x2f
        /*0002*/ 	.short	(.L_1 - .L_0)
	.align		4
.L_0:
        /*0004*/ 	.word	index@(matmul_kernel)
        /*0008*/ 	.word	0x000000ff


	//----- nvinfo : EIATTR_FRAME_SIZE
	.align		4
.L_1:
        /*000c*/ 	.byte	0x04, 0x11
        /*000e*/ 	.short	(.L_3 - .L_2)
	.align		4
.L_2:
        /*0010*/ 	.word	index@(matmul_kernel)
        /*0014*/ 	.word	0x000005b0


	//----- nvinfo : EIATTR_MIN_STACK_SIZE
	.align		4
.L_3:
        /*0018*/ 	.byte	0x04, 0x12
        /*001a*/ 	.short	(.L_5 - .L_4)
	.align		4
.L_4:
        /*001c*/ 	.word	index@(matmul_kernel)
        /*0020*/ 	.word	0x000005b0
.L_5:


//--------------------- .nv.compat                --------------------------
	.section	.nv.compat,"",@"SHT_CUDA_COMPAT_INFO"
	.align	4
        /*0000*/ 	.byte	0x02, 0x09, 0x01, 0x00, 0x02, 0x02, 0x04, 0x00, 0x02, 0x05, 0x05, 0x00, 0x03, 0x07, 0x01, 0x01
        /*0010*/ 	.byte	0x02, 0x03, 0x00, 0x00, 0x02, 0x06, 0x01, 0x00, 0x04, 0x0b, 0x08, 0x00, 0x00, 0x00, 0x00, 0x00
        /*0020*/ 	.byte	0x00, 0x00, 0x00, 0x00


//--------------------- .nv.info.matmul_kernel    --------------------------
	.section	.nv.info.matmul_kernel,"",@"SHT_CUDA_INFO"
	.sectionflags	@""
	.align	4


	//----- nvinfo : EIATTR_CUDA_API_VERSION
	.align		4
        /*0000*/ 	.byte	0x04, 0x37
        /*0002*/ 	.short	(.L_7 - .L_6)
.L_6:
        /*0004*/ 	.word	0x00000082


	//----- nvinfo : EIATTR_KPARAM_INFO
	.align		4
.L_7:
        /*0008*/ 	.byte	0x04, 0x17
        /*000a*/ 	.short	(.L_9 - .L_8)
.L_8:
        /*000c*/ 	.word	0x00000000
        /*0010*/ 	.short	0x000d
        /*0012*/ 	.short	0x0048
        /*0014*/ 	.byte	0x00, 0xf4, 0x21, 0x00


	//----- nvinfo : EIATTR_KPARAM_INFO
	.align		4
.L_9:
        /*0018*/ 	.byte	0x04, 0x17
        /*001a*/ 	.short	(.L_11 - .L_10)
.L_10:
        /*001c*/ 	.word	0x00000000
        /*0020*/ 	.short	0x000c
        /*0022*/ 	.short	0x0040
        /*0024*/ 	.byte	0x00, 0xf4, 0x21, 0x00


	//----- nvinfo : EIATTR_KPARAM_INFO
	.align		4
.L_11:
        /*0028*/ 	.byte	0x04, 0x17
        /*002a*/ 	.short	(.L_13 - .L_12)
.L_12:
        /*002c*/ 	.word	0x00000000
        /*0030*/ 	.short	0x000b
        /*0032*/ 	.short	0x0038
        /*0034*/ 	.byte	0x00, 0xf0, 0x11, 0x00


	//----- nvinfo : EIATTR_KPARAM_INFO
	.align		4
.L_13:
        /*0038*/ 	.byte	0x04, 0x17
        /*003a*/ 	.short	(.L_15 - .L_14)
.L_14:
        /*003c*/ 	.word	0x00000000
        /*0040*/ 	.short	0x000a
        /*0042*/ 	.short	0x0034
        /*0044*/ 	.byte	0x00, 0xf0, 0x11, 0x00


	//----- nvinfo : EIATTR_KPARAM_INFO
	.align		4
.L_15:
        /*0048*/ 	.byte	0x04, 0x17
        /*004a*/ 	.short	(.L_17 - .L_16)
.L_16:
        /*004c*/ 	.word	0x00000000
        /*0050*/ 	.short	0x0009
        /*0052*/ 	.short	0x0030
        /*0054*/ 	.byte	0x00, 0xf0, 0x11, 0x00


	//----- nvinfo : EIATTR_KPARAM_INFO
	.align		4
.L_17:
        /*0058*/ 	.byte	0x04, 0x17
        /*005a*/ 	.short	(.L_19 - .L_18)
.L_18:
        /*005c*/ 	.word	0x00000000
        /*0060*/ 	.short	0x0008
        /*0062*/ 	.short	0x002c
        /*0064*/ 	.byte	0x00, 0xf0, 0x11, 0x00


	//----- nvinfo : EIATTR_KPARAM_INFO
	.align		4
.L_19:
        /*0068*/ 	.byte	0x04, 0x17
        /*006a*/ 	.short	(.L_21 - .L_20)
.L_20:
        /*006c*/ 	.word	0x00000000
        /*0070*/ 	.short	0x0007
        /*0072*/ 	.short	0x0028
        /*0074*/ 	.byte	0x00, 0xf0, 0x11, 0x00


	//----- nvinfo : EIATTR_KPARAM_INFO
	.align		4
.L_21:
        /*0078*/ 	.byte	0x04, 0x17
        /*007a*/ 	.short	(.L_23 - .L_22)
.L_22:
        /*007c*/ 	.word	0x00000000
        /*0080*/ 	.short	0x0006
        /*0082*/ 	.short	0x0024
        /*0084*/ 	.byte	0x00, 0xf0, 0x11, 0x00


	//----- nvinfo : EIATTR_KPARAM_INFO
	.align		4
.L_23:
        /*0088*/ 	.byte	0x04, 0x17
        /*008a*/ 	.short	(.L_25 - .L_24)
.L_24:
        /*008c*/ 	.word	0x00000000
        /*0090*/ 	.short	0x0005
        /*0092*/ 	.short	0x0020
        /*0094*/ 	.byte	0x00, 0xf0, 0x11, 0x00


	//----- nvinfo : EIATTR_KPARAM_INFO
	.align		4
.L_25:
        /*0098*/ 	.byte	0x04, 0x17
        /*009a*/ 	.short	(.L_27 - .L_26)
.L_26:
        /*009c*/ 	.word	0x00000000
        /*00a0*/ 	.short	0x0004
        /*00a2*/ 	.short	0x001c
        /*00a4*/ 	.byte	0x00, 0xf0, 0x11, 0x00


	//----- nvinfo : EIATTR_KPARAM_INFO
	.align		4
.L_27:
        /*00a8*/ 	.byte	0x04, 0x17
        /*00aa*/ 	.short	(.L_29 - .L_28)
.L_28:
        /*00ac*/ 	.word	0x00000000
        /*00b0*/ 	.short	0x0003
        /*00b2*/ 	.short	0x0018
        /*00b4*/ 	.byte	0x00, 0xf0, 0x11, 0x00


	//----- nvinfo : EIATTR_KPARAM_INFO
	.align		4
.L_29:
        /*00b8*/ 	.byte	0x04, 0x17
        /*00ba*/ 	.short	(.L_31 - .L_30)
.L_30:
        /*00bc*/ 	.word	0x00000000
        /*00c0*/ 	.short	0x0002
        /*00c2*/ 	.short	0x0010
        /*00c4*/ 	.byte	0x00, 0xf4, 0x21, 0x00


	//----- nvinfo : EIATTR_KPARAM_INFO
	.align		4
.L_31:
        /*00c8*/ 	.byte	0x04, 0x17
        /*00ca*/ 	.short	(.L_33 - .L_32)
.L_32:
        /*00cc*/ 	.word	0x00000000
        /*00d0*/ 	.short	0x0001
        /*00d2*/ 	.short	0x0008
        /*00d4*/ 	.byte	0x00, 0xf4, 0x21, 0x00


	//----- nvinfo : EIATTR_KPARAM_INFO
	.align		4
.L_33:
        /*00d8*/ 	.byte	0x04, 0x17
        /*00da*/ 	.short	(.L_35 - .L_34)
.L_34:
        /*00dc*/ 	.word	0x00000000
        /*00e0*/ 	.short	0x0000
        /*00e2*/ 	.short	0x0000
        /*00e4*/ 	.byte	0x00, 0xf4, 0x21, 0x00


	//----- nvinfo : EIATTR_SPARSE_MMA_MASK
	.align		4
.L_35:
        /*00e8*/ 	.byte	0x03, 0x50
        /*00ea*/ 	.short	0x0000


	//----- nvinfo : EIATTR_MAXREG_COUNT
	.align		4
        /*00ec*/ 	.byte	0x03, 0x1b
        /*00ee*/ 	.short	0x00ff


	//----- nvinfo : EIATTR_NUM_BARRIERS
	.align		4
        /*00f0*/ 	.byte	0x02, 0x4c
        /*00f2*/ 	.byte	0x01
	.zero		1


	//----- nvinfo : EIATTR_ANNOTATIONS
	.align		4
        /*00f4*/ 	.byte	0x04, 0x55
        /*00f6*/ 	.short	(.L_37 - .L_36)


	//   ....[0]....
.L_36:
        /*00f8*/ 	.word	0x00000001
        /*00fc*/ 	.byte	0x70, 0x09, 0x00, 0x00, 0x01, 0x00, 0x00, 0x00, 0xd0, 0x2c, 0x00, 0x00, 0x01, 0x00, 0x00, 0x00
        /* <DEDUP_REMOVED lines=272> */
        /*120c*/ 	.byte	0x50, 0x87, 0x00, 0x00


	//----- nvinfo : EIATTR_MERCURY_ISA_VERSION
	.align		4
.L_37:
        /*1210*/ 	.byte	0x03, 0x5f
        /*1212*/ 	.short	0x0101


	//----- nvinfo : EIATTR_EXIT_INSTR_OFFSETS
	.align		4
        /*1214*/ 	.byte	0x04, 0x1c
        /*1216*/ 	.short	(.L_39 - .L_38)


	//   ....[0]....
.L_38:
        /*1218*/ 	.word	0x00010610


	//   ....[1]....
        /*121c*/ 	.word	0x00010640


	//----- nvinfo : EIATTR_REQNTID
	.align		4
.L_39:
        /*1220*/ 	.byte	0x04, 0x10
        /*1222*/ 	.short	(.L_41 - .L_40)
.L_40:
        /*1224*/ 	.word	0x00000080
        /*1228*/ 	.word	0x00000001
        /*122c*/ 	.word	0x00000001


	//----- nvinfo : EIATTR_CBANK_PARAM_SIZE
	.align		4
.L_41:
        /*1230*/ 	.byte	0x03, 0x19
        /*1232*/ 	.short	0x0050


	//----- nvinfo : EIATTR_PARAM_CBANK
	.align		4
        /*1234*/ 	.byte	0x04, 0x0a
        /*1236*/ 	.short	(.L_43 - .L_42)
	.align		4
.L_42:
        /*1238*/ 	.word	index@(.nv.constant0.matmul_kernel)
        /*123c*/ 	.short	0x0210
        /*123e*/ 	.short	0x0050


	//----- nvinfo : EIATTR_SW_WAR
	.align		4
.L_43:
        /*1240*/ 	.byte	0x04, 0x36
        /*1242*/ 	.short	(.L_45 - .L_44)
.L_44:
        /*1244*/ 	.word	0x00000008
.L_45:


//--------------------- .nv.callgraph             --------------------------
	.section	.nv.callgraph,"",@"SHT_CUDA_CALLGRAPH"
	.align	4
	.sectionentsize	8
	.align		4
        /*0000*/ 	.word	0x00000000
	.align		4
        /*0004*/ 	.word	0xffffffff
	.align		4
        /*0008*/ 	.word	0x00000000
	.align		4
        /*000c*/ 	.word	0xfffffffe
	.align		4
        /*0010*/ 	.word	0x00000000
	.align		4
        /*0014*/ 	.word	0xfffffffd
	.align		4
        /*0018*/ 	.word	0x00000000
	.align		4
        /*001c*/ 	.word	0xfffffffc


//--------------------- .text.matmul_kernel       --------------------------
	.section	.text.matmul_kernel,"ax",@progbits
	.align	128
        .global         matmul_kernel
        .type           matmul_kernel,@function
        .size           matmul_kernel,(.L_x_3 - matmul_kernel)
        .other          matmul_kernel,@"STO_CUDA_ENTRY STV_DEFAULT"
matmul_kernel:
.text.matmul_kernel:
[----:B------:R-:W0:Y:S08]  /*0000*/  LDC R1, c[0x0][0x28] ;  /* 0x00000a00ff017b82 */ /* 0x000e300000000800 */
[----:B------:R-:W1:Y:S01]  /*0010*/  LDC.64 R24, c[0x0][0x228] ;  /* 0x00008a00ff187b82 */ /* 0x000e620000000a00 */
[----:B------:R-:W2:Y:S01]  /*0020*/  S2R R5, SR_CTAID.X ;  /* 0x0000000000057919 */ /* 0x000ea20000002500 */
[----:B------:R-:W-:Y:S01]  /*0030*/  UMOV UR4, 0x400 ;  /* 0x0000040000047882 */ /* 0x000fe20000000000 */
[----:B------:R-:W-:Y:S01]  /*0040*/  ULDC.64 UR14, c[0x0][0x208] ;  /* 0x00008200000e7ab9 */ /* 0x000fe20000000a00 */
[----:B0-----:R-:W-:Y:S01]  /*0050*/  VIADD R1, R1, 0xfffffa50 ;  /* 0xfffffa5001017836 */ /* 0x001fe20000000000 */
[----:B------:R-:W-:-:S02]  /*0060*/  CS2R R36, SRZ ;  /* 0x0000000000247805 */ /* 0x000fc4000001ff00 */
[----:B------:R-:W-:Y:S02]  /*0070*/  CS2R R38, SRZ ;  /* 0x0000000000267805 */ /* 0x000fe4000001ff00 */
[----:B------:R-:W-:Y:S01]  /*0080*/  CS2R R40, SRZ ;  /* 0x0000000000287805 */ /* 0x000fe2000001ff00 */
[----:B------:R-:W0:Y:S01]  /*0090*/  S2UR UR12, SR_CgaCtaId ;  /* 0x00000000000c79c3 */ /* 0x000e220000008800 */
[----:B------:R-:W-:Y:S02]  /*00a0*/  CS2R R42, SRZ ;  /* 0x00000000002a7805 */ /* 0x000fe4000001ff00 */
[----:B------:R-:W-:Y:S02]  /*00b0*/  CS2R R44, SRZ ;  /* 0x00000000002c7805 */ /* 0x000fe4000001ff00 */
[----:B------:R-:W-:Y:S02]  /*00c0*/  CS2R R46, SRZ ;  /* 0x00000000002e7805 */ /* 0x000fe4000001ff00 */
[----:B------:R-:W-:-:S02]  /*00d0*/  CS2R R96, SRZ ;  /* 0x0000000000607805 */ /* 0x000fc4000001ff00 */
[----:B------:R-:W-:Y:S02]  /*00e0*/  CS2R R98, SRZ ;  /* 0x0000000000627805 */ /* 0x000fe4000001ff00 */
[----:B------:R-:W-:Y:S02]  /*00f0*/  CS2R R148, SRZ ;  /* 0x0000000000947805 */ /* 0x000fe4000001ff00 */
        /* <DEDUP_REMOVED lines=8> */
[----:B------:R-:W-:Y:S01]  /*0180*/  CS2R R138, SRZ ;  /* 0x00000000008a7805 */ /* 0x000fe2000001ff00 */
[----:B-1----:R-:W-:Y:S01]  /*0190*/  VIADD R0, R25, 0x7f ;  /* 0x0000007f19007836 */ /* 0x002fe20000000000 */
[----:B------:R-:W-:-:S02]  /*01a0*/  CS2R R108, SRZ ;  /* 0x00000000006c7805 */ /* 0x000fc4000001ff00 */
[----:B------:R-:W-:Y:S02]  /*01b0*/  CS2R R110, SRZ ;  /* 0x00000000006e7805 */ /* 0x000fe4000001ff00 */
[----:B------:R-:W-:Y:S02]  /*01c0*/  CS2R R132, SRZ ;  /* 0x0000000000847805 */ /* 0x000fe4000001ff00 */
[----:B------:R-:W-:Y:S02]  /*01d0*/  CS2R R134, SRZ ;  /* 0x0000000000867805 */ /* 0x000fe4000001ff00 */
[----:B------:R-:W-:Y:S02]  /*01e0*/  SHF.R.S32.HI R3, RZ, 0x1f, R0 ;  /* 0x0000001fff037819 */ /* 0x000fe40000011400 */
[----:B------:R-:W-:Y:S02]  /*01f0*/  CS2R R112, SRZ ;  /* 0x0000000000707805 */ /* 0x000fe4000001ff00 */
[----:B------:R-:W-:Y:S01]  /*0200*/  CS2R R114, SRZ ;  /* 0x0000000000727805 */ /* 0x000fe2000001ff00 */
[----:B0-----:R-:W-:Y:S01]  /*0210*/  ULEA UR12, UR12, UR4, 0x18 ;  /* 0x000000040c0c7291 */ /* 0x001fe2000f8ec03f */
[----:B------:R-:W-:-:S02]  /*0220*/  LEA.HI R3, R3, R0, RZ, 0x7 ;  /* 0x0000000003037211 */ /* 0x000fc400078f38ff */
[----:B------:R-:W-:Y:S02]  /*0230*/  CS2R R48, SRZ ;  /* 0x0000000000307805 */ /* 0x000fe4000001ff00 */
[----:B--2---:R-:W-:Y:S02]  /*0240*/  IABS R8, R5 ;  /* 0x0000000500087213 */ /* 0x004fe40000000000 */
[----:B------:R-:W-:Y:S02]  /*0250*/  CS2R R50, SRZ ;  /* 0x0000000000327805 */ /* 0x000fe4000001ff00 */
[----:B------:R-:W-:Y:S02]  /*0260*/  SHF.R.S32.HI R3, RZ, 0x7, R3 ;  /* 0x00000007ff037819 */ /* 0x000fe40000011403 */
[----:B------:R-:W-:Y:S02]  /*0270*/  CS2R R116, SRZ ;  /* 0x0000000000747805 */ /* 0x000fe4000001ff00 */
[----:B------:R-:W-:-:S02]  /*0280*/  CS2R R118, SRZ ;  /* 0x0000000000767805 */ /* 0x000fc4000001ff00 */
[----:B------:R-:W-:Y:S02]  /*0290*/  CS2R R52, SRZ ;  /* 0x0000000000347805 */ /* 0x000fe4000001ff00 */
[----:B------:R-:W-:Y:S01]  /*02a0*/  CS2R R54, SRZ ;  /* 0x0000000000367805 */ /* 0x000fe2000001ff00 */
[----:B------:R-:W-:Y:S01]  /*02b0*/  IMAD.SHL.U32 R4, R3, 0x8, RZ ;  /* 0x0000000803047824 */ /* 0x000fe200078e00ff */
[----:B------:R-:W-:Y:S02]  /*02c0*/  CS2R R120, SRZ ;  /* 0x0000000000787805 */ /* 0x000fe4000001ff00 */
[----:B------:R-:W-:Y:S02]  /*02d0*/  CS2R R122, SRZ ;  /* 0x00000000007a7805 */ /* 0x000fe4000001ff00 */
[----:B------:R-:W-:Y:S02]  /*02e0*/  CS2R R56, SRZ ;  /* 0x0000000000387805 */ /* 0x000fe4000001ff00 */
[----:B------:R-:W-:-:S02]  /*02f0*/  CS2R R58, SRZ ;  /* 0x00000000003a7805 */ /* 0x000fc4000001ff00 */
[-C--:B------:R-:W-:Y:S02]  /*0300*/  IABS R7, R4.reuse ;  /* 0x0000000400077213 */ /* 0x080fe40000000000 */
[----:B------:R-:W-:Y:S02]  /*0310*/  CS2R R124, SRZ ;  /* 0x00000000007c7805 */ /* 0x000fe4000001ff00 */
[----:B------:R-:W-:Y:S02]  /*0320*/  IABS R10, R4 ;  /* 0x00000004000a7213 */ /* 0x000fe40000000000 */
[----:B------:R-:W-:Y:S01]  /*0330*/  CS2R R126, SRZ ;  /* 0x00000000007e7805 */ /* 0x000fe2000001ff00 */
[----:B------:R-:W0:Y:S01]  /*0340*/  I2F.RP R0, R7 ;  /* 0x0000000700007306 */ /* 0x000e220000209400 */
        /* <DEDUP_REMOVED lines=13> */
[----:B------:R-:W-:Y:S01]  /*0420*/  CS2R R74, SRZ ;  /* 0x00000000004a7805 */ /* 0x000fe2000001ff00 */
[----:B0-----:R-:W0:Y:S01]  /*0430*/  MUFU.RCP R0, R0 ;  /* 0x0000000000007308 */ /* 0x001e220000001000 */
        /* <DEDUP_REMOVED lines=9> */
[----:B------:R-:W-:Y:S01]  /*04d0*/  CS2R R218, SRZ ;  /* 0x0000000000da7805 */ /* 0x000fe2000001ff00 */
[----:B0-----:R-:W-:Y:S02]  /*04e0*/  VIADD R2, R0, 0xffffffe ;  /* 0x0ffffffe00027836 */ /* 0x001fe40000000000 */
[----:B------:R-:W-:Y:S02]  /*04f0*/  IMAD.MOV R0, RZ, RZ, -R10 ;  /* 0x000000ffff007224 */ /* 0x000fe400078e0a0a */
[----:B------:R0:W1:Y:S02]  /*0500*/  F2I.FTZ.U32.TRUNC.NTZ R3, R2 ;  /* 0x0000000200037305 */ /* 0x000064000021f000 */
[----:B0-----:R-:W-:-:S02]  /*0510*/  IMAD.MOV.U32 R2, RZ, RZ, RZ ;  /* 0x000000ffff027224 */ /* 0x001fc400078e00ff */
[----:B-1----:R-:W-:-:S04]  /*0520*/  IMAD.MOV R6, RZ, RZ, -R3 ;  /* 0x000000ffff067224 */ /* 0x002fc800078e0a03 */
[----:B------:R-:W-:Y:S02]  /*0530*/  IMAD R9, R6, R7, RZ ;  /* 0x0000000706097224 */ /* 0x000fe400078e02ff */
[----:B------:R-:W-:Y:S02]  /*0540*/  IMAD.MOV.U32 R6, RZ, RZ, R8 ;  /* 0x000000ffff067224 */ /* 0x000fe400078e0008 */
[----:B------:R-:W-:-:S06]  /*0550*/  IMAD.HI.U32 R3, R3, R9, R2 ;  /* 0x0000000903037227 */ /* 0x000fcc00078e0002 */
[----:B------:R-:W-:-:S04]  /*0560*/  IMAD.HI.U32 R3, R3, R6, RZ ;  /* 0x0000000603037227 */ /* 0x000fc800078e00ff */
[----:B------:R-:W-:-:S05]  /*0570*/  IMAD R0, R3, R0, R6 ;  /* 0x0000000003007224 */ /* 0x000fca00078e0206 */
[----:B------:R-:W-:-:S13]  /*0580*/  ISETP.GT.U32.AND P1, PT, R7, R0, PT ;  /* 0x000000000700720c */ /* 0x000fda0003f24070 */
[----:B------:R-:W-:Y:S02]  /*0590*/  @!P1 IMAD.IADD R0, R0, 0x1, -R7 ;  /* 0x0000000100009824 */ /* 0x000fe400078e0a07 */
[----:B------:R-:W-:Y:S01]  /*05a0*/  @!P1 VIADD R3, R3, 0x1 ;  /* 0x0000000103039836 */ /* 0x000fe20000000000 */
[----:B------:R-:W-:Y:S02]  /*05b0*/  ISETP.NE.AND P1, PT, R4, RZ, PT ;  /* 0x000000ff0400720c */ /* 0x000fe40003f25270 */
[----:B------:R-:W-:Y:S02]  /*05c0*/  ISETP.GE.U32.AND P0, PT, R0, R7, PT ;  /* 0x000000070000720c */ /* 0x000fe40003f06070 */
[----:B------:R-:W-:-:S04]  /*05d0*/  LOP3.LUT R0, R5, R4, RZ, 0x3c, !PT ;  /* 0x0000000405007212 */ /* 0x000fc800078e3cff */
[----:B------:R-:W-:Y:S01]  /*05e0*/  ISETP.GE.AND P2, PT, R0, RZ, PT ;  /* 0x000000ff0000720c */ /* 0x000fe20003f46270 */
[----:B------:R-:W-:-:S06]  /*05f0*/  VIADD R0, R24, 0xff ;  /* 0x000000ff18007836 */ /* 0x000fcc0000000000 */
[----:B------:R-:W-:-:S04]  /*0600*/  @P0 VIADD R3, R3, 0x1 ;  /* 0x0000000103030836 */ /* 0x000fc80000000000 */
[----:B------:R-:W-:Y:S01]  /*0610*/  IMAD.MOV.U32 R2, RZ, RZ, R3 ;  /* 0x000000ffff027224 */ /* 0x000fe200078e0003 */
[----:B------:R-:W-:-:S03]  /*0620*/  SHF.R.S32.HI R3, RZ, 0x1f, R0 ;  /* 0x0000001fff037819 */ /* 0x000fc60000011400 */
[----:B------:R-:W-:Y:S01]  /*0630*/  @!P2 IMAD.MOV R2, RZ, RZ, -R2 ;  /* 0x000000ffff02a224 */ /* 0x000fe200078e0a02 */
[----:B------:R-:W-:Y:S02]  /*0640*/  @!P1 LOP3.LUT R2, RZ, R4, RZ, 0x33, !PT ;  /* 0x00000004ff029212 */ /* 0x000fe400078e33ff */
[----:B------:R-:W-:-:S03]  /*0650*/  LEA.HI R3, R3, R0, RZ, 0x8 ;  /* 0x0000000003037211 */ /* 0x000fc600078f40ff */
[----:B------:R-:W-:Y:S02]  /*0660*/  IMAD.SHL.U32 R6, R2, 0x8, RZ ;  /* 0x0000000802067824 */ /* 0x000fe400078e00ff */
[----:B------:R-:W-:-:S03]  /*0670*/  IMAD.MOV R2, RZ, RZ, -R2 ;  /* 0x000000ffff027224 */ /* 0x000fc600078e0a02 */
[----:B------:R-:W-:Y:S01]  /*0680*/  LEA.HI.SX32 R3, R3, -R6, 0x18 ;  /* 0x8000000603037211 */ /* 0x000fe200078fc2ff */
[----:B------:R-:W-:-:S03]  /*0690*/  IMAD R4, R4, R2, R5 ;  /* 0x0000000204047224 */ /* 0x000fc600078e0205 */
[----:B------:R-:W-:Y:S02]  /*06a0*/  VIMNMX R11, R3, 0x8, PT ;  /* 0x00000008030b7848 */ /* 0x000fe40003fe0100 */
[----:B------:R-:W-:Y:S02]  /*06b0*/  IABS R9, R4 ;  /* 0x0000000400097213 */ /* 0x000fe40000000000 */
[----:B------:R-:W-:-:S04]  /*06c0*/  IABS R7, R11 ;  /* 0x0000000b00077213 */ /* 0x000fc80000000000 */
[----:B------:R-:W0:Y:S08]  /*06d0*/  I2F.RP R0, R7 ;  /* 0x0000000700007306 */ /* 0x000e300000209400 */
[----:B0-----:R-:W0:Y:S02]  /*06e0*/  MUFU.RCP R0, R0 ;  /* 0x0000000000007308 */ /* 0x001e240000001000 */
[----:B0-----:R-:W-:-:S06]  /*06f0*/  VIADD R3, R0, 0xffffffe ;  /* 0x0ffffffe00037836 */ /* 0x001fcc0000000000 */
[----:B------:R-:W0:Y:S02]  /*0700*/  F2I.FTZ.U32.TRUNC.NTZ R3, R3 ;  /* 0x0000000300037305 */ /* 0x000e24000021f000 */
[----:B0-----:R-:W-:-:S04]  /*0710*/  IMAD.MOV R8, RZ, RZ, -R3 ;  /* 0x000000ffff087224 */ /* 0x001fc800078e0a03 */
[----:B------:R-:W-:Y:S01]  /*0720*/  IMAD.MOV.U32 R2, RZ, RZ, R8 ;  /* 0x000000ffff027224 */ /* 0x000fe200078e0008 */
[----:B------:R-:W-:-:S03]  /*0730*/  IABS R8, R11 ;  /* 0x0000000b00087213 */ /* 0x000fc60000000000 */
[----:B------:R-:W-:Y:S02]  /*0740*/  IMAD R5, R2, R7, RZ ;  /* 0x0000000702057224 */ /* 0x000fe400078e02ff */
[----:B------:R-:W-:Y:S02]  /*0750*/  IMAD.MOV.U32 R2, RZ, RZ, RZ ;  /* 0x000000ffff027224 */ /* 0x000fe400078e00ff */
[----:B------:R-:W-:Y:S02]  /*0760*/  IMAD.MOV R0, RZ, RZ, -R8 ;  /* 0x000000ffff007224 */ /* 0x000fe400078e0a08 */
[----:B------:R-:W-:Y:S01]  /*0770*/  IMAD.HI.U32 R2, R3, R5, R2 ;  /* 0x0000000503027227 */ /* 0x000fe200078e0002 */
[----:B------:R-:W-:-:S04]  /*0780*/  LOP3.LUT R3, R4, R11, RZ, 0x3c, !PT ;  /* 0x0000000b04037212 */ /* 0x000fc800078e3cff */
[----:B------:R-:W-:Y:S01]  /*0790*/  ISETP.GE.AND P2, PT, R3, RZ, PT ;  /* 0x000000ff0300720c */ /* 0x000fe20003f46270 */
[----:B------:R-:W-:-:S04]  /*07a0*/  IMAD.HI.U32 R2, R2, R9, RZ ;  /* 0x0000000902027227 */ /* 0x000fc800078e00ff */
[----:B------:R-:W-:Y:S01]  /*07b0*/  IMAD R0, R2, R0, R9 ;  /* 0x0000000002007224 */ /* 0x000fe200078e0209 */
[----:B------:R-:W-:-:S04]  /*07c0*/  CS2R R8, SRZ ;  /* 0x0000000000087805 */ /* 0x000fc8000001ff00 */
[----:B------:R-:W-:-:S13]  /*07d0*/  ISETP.GT.U32.AND P1, PT, R7, R0, PT ;  /* 0x000000000700720c */ /* 0x000fda0003f24070 */
[----:B------:R-:W-:Y:S02]  /*07e0*/  @!P1 IMAD.IADD R0, R0, 0x1, -R7 ;  /* 0x0000000100009824 */ /* 0x000fe400078e0a07 */
[----:B------:R-:W-:Y:S01]  /*07f0*/  @!P1 VIADD R2, R2, 0x1 ;  /* 0x0000000102029836 */ /* 0x000fe20000000000 */
[----:B------:R-:W-:Y:S02]  /*0800*/  ISETP.NE.AND P1, PT, R11, RZ, PT ;  /* 0x000000ff0b00720c */ /* 0x000fe40003f25270 */
[----:B------:R-:W-:Y:S02]  /*0810*/  ISETP.GE.U32.AND P0, PT, R0, R7, PT ;  /* 0x000000070000720c */ /* 0x000fe40003f06070 */
[----:B------:R-:W0:Y:S11]  /*0820*/  S2R R0, SR_TID.X ;  /* 0x0000000000007919 */ /* 0x000e360000002100 */
[----:B------:R-:W-:-:S04]  /*0830*/  @P0 VIADD R2, R2, 0x1 ;  /* 0x0000000102020836 */ /* 0x000fc80000000000 */
[----:B------:R-:W-:-:S04]  /*0840*/  IMAD.MOV.U32 R232, RZ, RZ, R2 ;  /* 0x000000ffffe87224 */ /* 0x000fc800078e0002 */
[----:B------:R-:W-:Y:S01]  /*0850*/  @!P2 IMAD.MOV R232, RZ, RZ, -R232 ;  /* 0x000000ffffe8a224 */ /* 0x000fe200078e0ae8 */
[----:B------:R-:W-:-:S05]  /*0860*/  @!P1 LOP3.LUT R232, RZ, R11, RZ, 0x33, !PT ;  /* 0x0000000bffe89212 */ /* 0x000fca00078e33ff */
[----:B------:R-:W-:Y:S02]  /*0870*/  IMAD.MOV R2, RZ, RZ, -R232 ;  /* 0x000000ffff027224 */ /* 0x000fe400078e0ae8 */
[----:B------:R-:W-:Y:S02]  /*0880*/  IMAD.SHL.U32 R232, R232, 0x80, RZ ;  /* 0x00000080e8e87824 */ /* 0x000fe400078e00ff */
[----:B------:R-:W-:Y:S01]  /*0890*/  IMAD R2, R11, R2, R4 ;  /* 0x000000020b027224 */ /* 0x000fe200078e0204 */
[----:B------:R-:W-:Y:S02]  /*08a0*/  CS2R R4, SRZ ;  /* 0x0000000000047805 */ /* 0x000fe4000001ff00 */
[----:B------:R-:W-:Y:S02]  /*08b0*/  CS2R R10, SRZ ;  /* 0x00000000000a7805 */ /* 0x000fe4000001ff00 */
[----:B0-----:R-:W-:Y:S01]  /*08c0*/  LOP3.LUT R233, R0, 0x7f, RZ, 0xc0, !PT ;  /* 0x0000007f00e97812 */ /* 0x001fe200078ec0ff */
[----:B------:R-:W-:Y:S01]  /*08d0*/  IMAD.IADD R2, R6, 0x1, R2 ;  /* 0x0000000106027824 */ /* 0x000fe200078e0202 */
[----:B------:R-:W-:-:S02]  /*08e0*/  CS2R R6, SRZ ;  /* 0x0000000000067805 */ /* 0x000fc4000001ff00 */
[----:B------:R-:W-:Y:S01]  /*08f0*/  LOP3.LUT R3, R0, 0x60, RZ, 0xc0, !PT ;  /* 0x0000006000037812 */ /* 0x000fe200078ec0ff */
[----:B------:R-:W-:Y:S02]  /*0900*/  IMAD R233, R2, 0x100, R233 ;  /* 0x0000010002e97824 */ /* 0x000fe400078e02e9 */
[----:B------:R-:W0:Y:S02]  /*0910*/  LDC R2, c[0x0][0x230] ;  /* 0x00008c00ff027b82 */ /* 0x000e240000000800 */
[----:B------:R-:W-:Y:S02]  /*0920*/  VIADD R250, R233, 0x80 ;  /* 0x00000080e9fa7836 */ /* 0x000fe40000000000 */
[----:B0-----:R-:W-:-:S05]  /*0930*/  VIADD R2, R2, 0x1f ;  /* 0x0000001f02027836 */ /* 0x001fca0000000000 */
[----:B------:R-:W-:-:S13]  /*0940*/  ISETP.GE.AND P0, PT, R2, 0x20, PT ;  /* 0x000000200200780c */ /* 0x000fda0003f06270 */
[----:B------:R-:W-:Y:S05]  /*0950*/  @!P0 BRA `(.L_x_0) ;  /* 0x0000008400608947 */ /* 0x000fea0003800000 */
[----:B------:R-:W-:Y:S01]  /*0960*/  IABS R13, R24 ;  /* 0x00000018000d7213 */ /* 0x000fe20000000000 */
[----:B------:R0:W-:Y:S01]  /*0970*/  STL.64 [R1+0x428], R232 ;  /* 0x000428e801007387 */ /* 0x0001e20000100a00 */
[----:B------:R-:W-:Y:S01]  /*0980*/  IABS R7, R25 ;  /* 0x0000001900077213 */ /* 0x000fe20000000000 */
[----:B------:R-:W-:Y:S01]  /*0990*/  ULDC UR6, c[0x0][0x234] ;  /* 0x00008d0000067ab9 */ /* 0x000fe20000000800 */
[----:B------:R-:W1:Y:S01]  /*09a0*/  I2F.RP R10, R13 ;  /* 0x0000000d000a7306 */ /* 0x000e620000209400 */
[----:B------:R-:W-:Y:S01]  /*09b0*/  IABS R14, R250 ;  /* 0x000000fa000e7213 */ /* 0x000fe20000000000 */
[----:B------:R-:W-:Y:S01]  /*09c0*/  USHF.R.U32.HI UR13, URZ, 0x4, UR12 ;  /* 0x000000043f0d7899 */ /* 0x000fe2000801160c */
[----:B------:R-:W-:Y:S01]  /*09d0*/  LEA.HI R15, R3, R232, RZ, 0x1b ;  /* 0x000000e8030f7211 */ /* 0x000fe200078fd8ff */
[----:B------:R-:W-:Y:S01]  /*09e0*/  UIADD3 UR4, UR12, 0x4000, URZ ;  /* 0x000040000c047890 */ /* 0x000fe2000fffe03f */
[----:B------:R-:W-:Y:S01]  /*09f0*/  ISETP.GE.AND P3, PT, R250, RZ, PT ;  /* 0x000000fffa00720c */ /* 0x000fe20003f66270 */
[----:B------:R-:W-:Y:S01]  /*0a00*/  USGXT.U32 UR13, UR13, 0xe ;  /* 0x0000000e0d0d789a */ /* 0x000fe20008000000 */
[----:B------:R-:W-:Y:S01]  /*0a10*/  IABS R70, R15 ;  /* 0x0000000f00467213 */ /* 0x000fe20000000000 */
[----:B------:R-:W2:Y:S01]  /*0a20*/  I2F.RP R6, R7 ;  /* 0x0000000700067306 */ /* 0x000ea20000209400 */
[C---:B------:R-:W-:Y:S01]  /*0a30*/  VIADD R3, R15.reuse, 0x7c ;  /* 0x0000007c0f037836 */ /* 0x040fe20000000000 */
[----:B------:R-:W-:Y:S01]  /*0a40*/  LOP3.LUT R74, R0, 0x40, RZ, 0xc0, !PT ;  /* 0x00000040004a7812 */ /* 0x000fe200078ec0ff */
[C---:B------:R-:W-:Y:S01]  /*0a50*/  VIADD R17, R15.reuse, 0x70 ;  /* 0x000000700f117836 */ /* 0x040fe20000000000 */
[----:B------:R-:W-:Y:S01]  /*0a60*/  SHF.R.S32.HI R72, RZ, 0x6, R0 ;  /* 0x00000006ff487819 */ /* 0x000fe20000011400 */
[----:B------:R-:W-:Y:S01]  /*0a70*/  VIADD R19, R15, 0x68 ;  /* 0x000000680f137836 */ /* 0x000fe20000000000 */
[----:B------:R-:W-:Y:S01]  /*0a80*/  ISETP.GE.AND P6, PT, R3, RZ, PT ;  /* 0x000000ff0300720c */ /* 0x000fe20003fc6270 */
[C---:B------:R-:W-:Y:S01]  /*0a90*/  VIADD R21, R15.reuse, 0x2c ;  /* 0x0000002c0f157836 */ /* 0x040fe20000000000 */
[----:B-1----:R-:W1:Y:S01]  /*0aa0*/  MUFU.RCP R10, R10 ;  /* 0x0000000a000a7308 */ /* 0x002e620000001000 */
[C---:B------:R-:W-:Y:S01]  /*0ab0*/  VIADD R23, R15.reuse, 0x10 ;  /* 0x000000100f177836 */ /* 0x040fe20000000000 */
[----:B------:R-:W-:Y:S01]  /*0ac0*/  IABS R18, R19 ;  /* 0x0000001300127213 */ /* 0x000fe20000000000 */
[C---:B------:R-:W-:Y:S01]  /*0ad0*/  VIADD R27, R15.reuse, 0xc ;  /* 0x0000000c0f1b7836 */ /* 0x040fe20000000000 */
[----:B------:R-:W-:Y:S01]  /*0ae0*/  IABS R48, R21 ;  /* 0x0000001500307213 */ /* 0x000fe20000000000 */
[C---:B------:R-:W-:Y:S01]  /*0af0*/  VIADD R29, R15.reuse, 0x8 ;  /* 0x000000080f1d7836 */ /* 0x040fe20000000000 */
[----:B------:R-:W-:Y:S01]  /*0b00*/  IABS R62, R23 ;  /* 0x00000017003e7213 */ /* 0x000fe20000000000 */
[----:B------:R-:W-:Y:S01]  /*0b10*/  VIADD R31, R15, 0x4 ;  /* 0x000000040f1f7836 */ /* 0x000fe20000000000 */
[----:B--2---:R-:W2:Y:S01]  /*0b20*/  MUFU.RCP R6, R6 ;  /* 0x0000000600067308 */ /* 0x004ea20000001000 */
[----:B------:R-:W-:Y:S01]  /*0b30*/  IABS R64, R27 ;  /* 0x0000001b00407213 */ /* 0x000fe20000000000 */
[----:B------:R-:W-:Y:S01]  /*0b40*/  USHF.R.U32.HI UR4, URZ, 0x4, UR4 ;  /* 0x000000043f047899 */ /* 0x000fe20008011604 */
[----:B------:R-:W-:Y:S01]  /*0b50*/  IABS R66, R29 ;  /* 0x0000001d00427213 */ /* 0x000fe20000000000 */
[----:B------:R-:W-:Y:S01]  /*0b60*/  UIADD3 UR8, UP0, UR13, 0x80, URZ ;  /* 0x000000800d087890 */ /* 0x000fe2000ff1e03f */
[----:B------:R-:W-:Y:S01]  /*0b70*/  IABS R68, R31 ;  /* 0x0000001f00447213 */ /* 0x000fe20000000000 */
[----:B------:R-:W-:Y:S01]  /*0b80*/  USGXT.U32 UR4, UR4, 0xe ;  /* 0x0000000e0404789a */ /* 0x000fe20008000000 */
[----:B------:R-:W-:Y:S01]  /*0b90*/  SGXT R72, R72, 0x1 ;  /* 0x000000014848781a */ /* 0x000fe20000000200 */
[----:B------:R-:W-:Y:S01]  /*0ba0*/  UMOV UR5, URZ ;  /* 0x0000003f00057c82 */ /* 0x000fe20008000000 */
[----:B-1----:R-:W-:Y:S01]  /*0bb0*/  VIADD R8, R10, 0xffffffe ;  /* 0x0ffffffe0a087836 */ /* 0x002fe20000000000 */
[----:B------:R-:W-:Y:S01]  /*0bc0*/  IABS R10, R233 ;  /* 0x000000e9000a7213 */ /* 0x000fe20000000000 */
[----:B------:R-:W-:Y:S01]  /*0bd0*/  ULDC.64 UR18, c[0x0][0x210] ;  /* 0x0000840000127ab9 */ /* 0x000fe20000000a00 */
[----:B------:R-:W-:Y:S01]  /*0be0*/  UIADD3.X UR9, UR5, 0x40000040, URZ, UP0, !UPT ;  /* 0x4000004005097890 */ /* 0x000fe200087fe43f */
[----:B------:R1:W3:Y:S01]  /*0bf0*/  F2I.FTZ.U32.TRUNC.NTZ R9, R8 ;  /* 0x0000000800097305 */ /* 0x0002e2000021f000 */
[----:B------:R-:W-:Y:S01]  /*0c00*/  ULDC UR7, c[0x0][0x230] ;  /* 0x00008c0000077ab9 */ /* 0x000fe20000000800 */
[----:B------:R-:W-:-:S02]  /*0c10*/  CS2R R152, SRZ ;  /* 0x0000000000987805 */ /* 0x000fc4000001ff00 */
[----:B------:R-:W-:Y:S01]  /*0c20*/  CS2R R154, SRZ ;  /* 0x00000000009a7805 */ /* 0x000fe2000001ff00 */
[----:B--2---:R-:W-:Y:S01]  /*0c30*/  VIADD R4, R6, 0xffffffe ;  /* 0x0ffffffe06047836 */ /* 0x004fe20000000000 */
[----:B------:R-:W-:Y:S02]  /*0c40*/  CS2R R156, SRZ ;  /* 0x00000000009c7805 */ /* 0x000fe4000001ff00 */
[----:B------:R-:W-:Y:S02]  /*0c50*/  CS2R R158, SRZ ;  /* 0x00000000009e7805 */ /* 0x000fe4000001ff00 */
[----:B------:R-:W-:Y:S01]  /*0c60*/  CS2R R160, SRZ ;  /* 0x0000000000a07805 */ /* 0x000fe2000001ff00 */
[----:B------:R2:W4:Y:S01]  /*0c70*/  F2I.FTZ.U32.TRUNC.NTZ R5, R4 ;  /* 0x0000000400057305 */ /* 0x000522000021f000 */
[----:B-1----:R-:W-:Y:S01]  /*0c80*/  IMAD.MOV.U32 R8, RZ, RZ, RZ ;  /* 0x000000ffff087224 */ /* 0x002fe200078e00ff */
[----:B------:R-:W-:Y:S02]  /*0c90*/  CS2R R162, SRZ ;  /* 0x0000000000a27805 */ /* 0x000fe4000001ff00 */
[----:B------:R-:W-:-:S02]  /*0ca0*/  CS2R R164, SRZ ;  /* 0x0000000000a47805 */ /* 0x000fc4000001ff00 */
[----:B------:R-:W-:Y:S02]  /*0cb0*/  CS2R R166, SRZ ;  /* 0x0000000000a67805 */ /* 0x000fe4000001ff00 */
[----:B------:R-:W-:Y:S02]  /*0cc0*/  CS2R R168, SRZ ;  /* 0x0000000000a87805 */ /* 0x000fe4000001ff00 */
[----:B------:R-:W-:Y:S01]  /*0cd0*/  CS2R R170, SRZ ;  /* 0x0000000000aa7805 */ /* 0x000fe2000001ff00 */
[----:B---3--:R-:W-:Y:S01]  /*0ce0*/  IMAD.MOV R12, RZ, RZ, -R9 ;  /* 0x000000ffff0c7224 */ /* 0x008fe200078e0a09 */
[----:B------:R-:W-:Y:S01]  /*0cf0*/  CS2R R172, SRZ ;  /* 0x0000000000ac7805 */ /* 0x000fe2000001ff00 */
[----:B--2---:R-:W-:Y:S01]  /*0d00*/  IMAD.MOV.U32 R4, RZ, RZ, RZ ;  /* 0x000000ffff047224 */ /* 0x004fe200078e00ff */
[----:B------:R-:W-:Y:S01]  /*0d10*/  CS2R R174, SRZ ;  /* 0x0000000000ae7805 */ /* 0x000fe2000001ff00 */
[----:B------:R-:W-:Y:S01]  /*0d20*/  IMAD R11, R12, R13, RZ ;  /* 0x0000000d0c0b7224 */ /* 0x000fe200078e02ff */
[----:B------:R-:W-:-:S02]  /*0d30*/  CS2R R176, SRZ ;  /* 0x0000000000b07805 */ /* 0x000fc4000001ff00 */
[----:B------:R-:W-:Y:S02]  /*0d40*/  CS2R R178, SRZ ;  /* 0x0000000000b27805 */ /* 0x000fe4000001ff00 */
[----:B------:R-:W-:Y:S01]  /*0d50*/  CS2R R180, SRZ ;  /* 0x0000000000b47805 */ /* 0x000fe2000001ff00 */
[----:B------:R-:W-:Y:S01]  /*0d60*/  IMAD.HI.U32 R9, R9, R11, R8 ;  /* 0x0000000b09097227 */ /* 0x000fe200078e0008 */
[----:B------:R-:W-:Y:S02]  /*0d70*/  CS2R R182, SRZ ;  /* 0x0000000000b67805 */ /* 0x000fe4000001ff00 */
[----:B------:R-:W-:Y:S02]  /*0d80*/  CS2R R184, SRZ ;  /* 0x0000000000b87805 */ /* 0x000fe4000001ff00 */
[----:B------:R-:W-:Y:S01]  /*0d90*/  CS2R R186, SRZ ;  /* 0x0000000000ba7805 */ /* 0x000fe2000001ff00 */
[----:B------:R-:W-:Y:S01]  /*0da0*/  IMAD.MOV.U32 R8, RZ, RZ, R14 ;  /* 0x000000ffff087224 */ /* 0x000fe200078e000e */
[----:B------:R-:W-:Y:S01]  /*0db0*/  IABS R14, R17 ;  /* 0x00000011000e7213 */ /* 0x000fe20000000000 */
[----:B----4-:R-:W-:Y:S01]  /*0dc0*/  IMAD.MOV R12, RZ, RZ, -R5 ;  /* 0x000000ffff0c7224 */ /* 0x010fe200078e0a05 */
[----:B------:R-:W-:Y:S01]  /*0dd0*/  CS2R R188, SRZ ;  /* 0x0000000000bc7805 */ /* 0x000fe2000001ff00 */
[----:B------:R-:W-:Y:S01]  /*0de0*/  IMAD.HI.U32 R6, R9, R8, RZ ;  /* 0x0000000809067227 */ /* 0x000fe200078e00ff */
[----:B------:R-:W-:-:S02]  /*0df0*/  CS2R R190, SRZ ;  /* 0x0000000000be7805 */ /* 0x000fc4000001ff00 */
[----:B------:R-:W-:Y:S02]  /*0e00*/  CS2R R192, SRZ ;  /* 0x0000000000c07805 */ /* 0x000fe4000001ff00 */
[----:B------:R-:W-:Y:S01]  /*0e10*/  CS2R R194, SRZ ;  /* 0x0000000000c27805 */ /* 0x000fe2000001ff00 */
[----:B------:R-:W-:Y:S01]  /*0e20*/  IMAD.HI.U32 R9, R9, R10, RZ ;  /* 0x0000000a09097227 */ /* 0x000fe200078e00ff */
[----:B------:R-:W-:Y:S02]  /*0e30*/  CS2R R196, SRZ ;  /* 0x0000000000c47805 */ /* 0x000fe4000001ff00 */
[----:B------:R-:W-:Y:S02]  /*0e40*/  CS2R R198, SRZ ;  /* 0x0000000000c67805 */ /* 0x000fe4000001ff00 */
[----:B------:R-:W-:Y:S01]  /*0e50*/  CS2R R200, SRZ ;  /* 0x0000000000c87805 */ /* 0x000fe2000001ff00 */
[----:B------:R-:W-:Y:S01]  /*0e60*/  IMAD.MOV R6, RZ, RZ, -R6 ;  /* 0x000000ffff067224 */ /* 0x000fe200078e0a06 */
[----:B------:R-:W-:Y:S01]  /*0e70*/  CS2R R202, SRZ ;  /* 0x0000000000ca7805 */ /* 0x000fe2000001ff00 */
[----:B------:R-:W-:Y:S01]  /*0e80*/  IMAD.MOV R9, RZ, RZ, -R9 ;  /* 0x000000ffff097224 */ /* 0x000fe200078e0a09 */
[----:B------:R-:W-:Y:S01]  /*0e90*/  CS2R R204, SRZ ;  /* 0x0000000000cc7805 */ /* 0x000fe2000001ff00 */
[C---:B------:R-:W-:Y:S01]  /*0ea0*/  IMAD R6, R13.reuse, R6, R8 ;  /* 0x000000060d067224 */ /* 0x040fe200078e0208 */
[----:B------:R-:W-:Y:S01]  /*0eb0*/  CS2R R206, SRZ ;  /* 0x0000000000ce7805 */ /* 0x000fe2000001ff00 */
[C---:B------:R-:W-:Y:S01]  /*0ec0*/  IMAD R9, R13.reuse, R9, R10 ;  /* 0x000000090d097224 */ /* 0x040fe200078e020a */
[----:B------:R-:W-:Y:S01]  /*0ed0*/  CS2R R208, SRZ ;  /* 0x0000000000d07805 */ /* 0x000fe2000001ff00 */
[----:B------:R-:W-:Y:S01]  /*0ee0*/  IMAD R11, R12, R7, RZ ;  /* 0x000000070c0b7224 */ /* 0x000fe200078e02ff */
[----:B------:R-:W-:-:S02]  /*0ef0*/  ISETP.GT.U32.AND P0, PT, R13, R6, PT ;  /* 0x000000060d00720c */ /* 0x000fc40003f04070 */
[----:B------:R-:W-:Y:S02]  /*0f00*/  CS2R R210, SRZ ;  /* 0x0000000000d27805 */ /* 0x000fe4000001ff00 */
[----:B------:R-:W-:Y:S01]  /*0f10*/  ISETP.GT.U32.AND P1, PT, R13, R9, PT ;  /* 0x000000090d00720c */ /* 0x000fe20003f24070 */
[----:B------:R-:W-:Y:S01]  /*0f20*/  IMAD.HI.U32 R4, R5, R11, R4 ;  /* 0x0000000b05047227 */ /* 0x000fe200078e0004 */
[----:B------:R-:W-:Y:S02]  /*0f30*/  IABS R5, R3 ;  /* 0x0000000300057213 */ /* 0x000fe40000000000 */
[----:B------:R-:W-:Y:S02]  /*0f40*/  CS2R R212, SRZ ;  /* 0x0000000000d47805 */ /* 0x000fe4000001ff00 */
[----:B------:R-:W-:Y:S01]  /*0f50*/  CS2R R214, SRZ ;  /* 0x0000000000d67805 */ /* 0x000fe2000001ff00 */
[C---:B------:R-:W-:Y:S01]  /*0f60*/  VIADD R3, R15.reuse, 0x78 ;  /* 0x000000780f037836 */ /* 0x040fe20000000000 */
[----:B------:R-:W-:Y:S01]  /*0f70*/  CS2R R88, SRZ ;  /* 0x0000000000587805 */ /* 0x000fe2000001ff00 */
[----:B------:R-:W-:Y:S01]  /*0f80*/  IMAD.MOV.U32 R8, RZ, RZ, R5 ;  /* 0x000000ffff087224 */ /* 0x000fe200078e0005 */
[----:B------:R-:W-:Y:S01]  /*0f90*/  CS2R R90, SRZ ;  /* 0x00000000005a7805 */ /* 0x000fe2000001ff00 */
[----:B------:R-:W-:Y:S01]  /*0fa0*/  VIADD R11, R15, 0x74 ;  /* 0x000000740f0b7836 */ /* 0x000fe20000000000 */
[----:B------:R-:W-:Y:S01]  /*0fb0*/  ISETP.GE.AND P5, PT, R3, RZ, PT ;  /* 0x000000ff0300720c */ /* 0x000fe20003fa6270 */
[----:B------:R-:W-:Y:S01]  /*0fc0*/  @!P0 IMAD.IADD R6, R6, 0x1, -R13 ;  /* 0x0000000106068824 */ /* 0x000fe200078e0a0d */
[----:B------:R-:W-:Y:S01]  /*0fd0*/  IABS R10, R3 ;  /* 0x00000003000a7213 */ /* 0x000fe20000000000 */
[----:B------:R-:W-:Y:S01]  /*0fe0*/  IMAD.HI.U32 R3, R4, R8, RZ ;  /* 0x0000000804037227 */ /* 0x000fe200078e00ff */
[----:B------:R-:W-:-:S02]  /*0ff0*/  IABS R12, R11 ;  /* 0x0000000b000c7213 */ /* 0x000fc40000000000 */
[----:B------:R-:W-:Y:S02]  /*1000*/  CS2R R92, SRZ ;  /* 0x00000000005c7805 */ /* 0x000fe4000001ff00 */
[----:B------:R-:W-:Y:S01]  /*1010*/  ISETP.GE.AND P4, PT, R11, RZ, PT ;  /* 0x000000ff0b00720c */ /* 0x000fe20003f86270 */
[----:B------:R-:W-:Y:S01]  /*1020*/  @!P1 IMAD.IADD R9, R9, 0x1, -R13 ;  /* 0x0000000109099824 */ /* 0x000fe200078e0a0d */
[C---:B------:R-:W-:Y:S01]  /*1030*/  ISETP.GT.U32.AND P1, PT, R13.reuse, R6, PT ;  /* 0x000000060d00720c */ /* 0x040fe20003f24070 */
[----:B------:R-:W-:Y:S01]  /*1040*/  IMAD.MOV R5, RZ, RZ, -R3 ;  /* 0x000000ffff057224 */ /* 0x000fe200078e0a03 */
[----:B------:R-:W-:Y:S01]  /*1050*/  CS2R R94, SRZ ;  /* 0x00000000005e7805 */ /* 0x000fe2000001ff00 */
[----:B------:R-:W-:Y:S01]  /*1060*/  IMAD.HI.U32 R3, R4, R10, RZ ;  /* 0x0000000a04037227 */ /* 0x000fe200078e00ff */
[----:B------:R-:W-:Y:S02]  /*1070*/  ISETP.GT.U32.AND P2, PT, R13, R9, PT ;  /* 0x000000090d00720c */ /* 0x000fe40003f44070 */
[----:B------:R-:W-:-:S02]  /*1080*/  CS2R R96, SRZ ;  /* 0x0000000000607805 */ /* 0x000fc4000001ff00 */
[----:B------:R-:W-:Y:S01]  /*1090*/  CS2R R98, SRZ ;  /* 0x0000000000627805 */ /* 0x000fe2000001ff00 */
[C---:B------:R-:W-:Y:S01]  /*10a0*/  IMAD R8, R7.reuse, R5, R8 ;  /* 0x0000000507087224 */ /* 0x040fe200078e0208 */
[----:B------:R-:W-:Y:S01]  /*10b0*/  CS2R R100, SRZ ;  /* 0x0000000000647805 */ /* 0x000fe2000001ff00 */
[----:B------:R-:W-:Y:S01]  /*10c0*/  IMAD.HI.U32 R5, R4, R12, RZ ;  /* 0x0000000c04057227 */ /* 0x000fe200078e00ff */
[----:B------:R-:W-:Y:S02]  /*10d0*/  CS2R R102, SRZ ;  /* 0x0000000000667805 */ /* 0x000fe4000001ff00 */
[----:B------:R-:W-:Y:S02]  /*10e0*/  CS2R R104, SRZ ;  /* 0x0000000000687805 */ /* 0x000fe4000001ff00 */
[C---:B------:R-:W-:Y:S01]  /*10f0*/  ISETP.GT.U32.AND P0, PT, R7.reuse, R8, PT ;  /* 0x000000080700720c */ /* 0x040fe20003f04070 */
[----:B------:R-:W-:Y:S01]  /*1100*/  IMAD.MOV R5, RZ, RZ, -R5 ;  /* 0x000000ffff057224 */ /* 0x000fe200078e0a05 */
[----:B------:R-:W-:Y:S01]  /*1110*/  CS2R R106, SRZ ;  /* 0x00000000006a7805 */ /* 0x000fe2000001ff00 */
[----:B------:R-:W-:Y:S01]  /*1120*/  IMAD.MOV R11, RZ, RZ, -R3 ;  /* 0x000000ffff0b7224 */ /* 0x000fe200078e0a03 */
[----:B------:R-:W-:Y:S01]  /*1130*/  CS2R R108, SRZ ;  /* 0x00000000006c7805 */ /* 0x000fe2000001ff00 */
[----:B------:R-:W-:Y:S01]  /*1140*/  IMAD R12, R7, R5, R12 ;  /* 0x00000005070c7224 */ /* 0x000fe200078e020c */
[----:B------:R-:W-:Y:S01]  /*1150*/  CS2R R110, SRZ ;  /* 0x00000000006e7805 */ /* 0x000fe2000001ff00 */
[----:B------:R-:W-:Y:S01]  /*1160*/  @!P1 IMAD.IADD R6, R6, 0x1, -R13 ;  /* 0x0000000106069824 */ /* 0x000fe200078e0a0d */
[----:B------:R-:W-:Y:S01]  /*1170*/  ISETP.GE.AND P1, PT, R233, RZ, PT ;  /* 0x000000ffe900720c */ /* 0x000fe20003f26270 */
[C---:B------:R-:W-:Y:S01]  /*1180*/  IMAD R10, R7.reuse, R11, R10 ;  /* 0x0000000b070a7224 */ /* 0x040fe200078e020a */
[----:B------:R-:W-:Y:S01]  /*1190*/  CS2R R112, SRZ ;  /* 0x0000000000707805 */ /* 0x000fe2000001ff00 */
[----:B------:R-:W-:Y:S01]  /*11a0*/  @!P3 IMAD.MOV R6, RZ, RZ, -R6 ;  /* 0x000000ffff06b224 */ /* 0x000fe200078e0a06 */
[----:B------:R-:W-:Y:S01]  /*11b0*/  ISETP.GT.U32.AND P3, PT, R7, R12, PT ;  /* 0x0000000c0700720c */ /* 0x000fe20003f64070 */
[----:B------:R-:W-:Y:S01]  /*11c0*/  VIADD R11, R15, 0x6c ;  /* 0x0000006c0f0b7836 */ /* 0x000fe20000000000 */
[----:B------:R-:W-:Y:S01]  /*11d0*/  CS2R R114, SRZ ;  /* 0x0000000000727805 */ /* 0x000fe2000001ff00 */
[----:B------:R-:W-:Y:S01]  /*11e0*/  IMAD.HI.U32 R3, R4, R14, RZ ;  /* 0x0000000e04037227 */ /* 0x000fe200078e00ff */
[----:B------:R-:W-:-:S02]  /*11f0*/  CS2R R116, SRZ ;  /* 0x0000000000747805 */ /* 0x000fc4000001ff00 */
[----:B------:R-:W-:Y:S02]  /*1200*/  CS2R R118, SRZ ;  /* 0x0000000000767805 */ /* 0x000fe4000001ff00 */
[----:B------:R-:W-:Y:S01]  /*1210*/  IABS R16, R11 ;  /* 0x0000000b00107213 */ /* 0x000fe20000000000 */
[----:B------:R-:W-:Y:S01]  /*1220*/  @!P2 IMAD.IADD R9, R9, 0x1, -R13 ;  /* 0x000000010909a824 */ /* 0x000fe200078e0a0d */
[C---:B------:R-:W-:Y:S01]  /*1230*/  ISETP.GT.U32.AND P2, PT, R7.reuse, R10, PT ;  /* 0x0000000a0700720c */ /* 0x040fe20003f44070 */
[----:B------:R-:W-:Y:S01]  /*1240*/  IMAD.MOV R3, RZ, RZ, -R3 ;  /* 0x000000ffff037224 */ /* 0x000fe200078e0a03 */
[----:B------:R-:W-:Y:S01]  /*1250*/  CS2R R120, SRZ ;  /* 0x0000000000787805 */ /* 0x000fe2000001ff00 */
[----:B------:R-:W-:Y:S01]  /*1260*/  @!P0 IMAD.IADD R8, R8, 0x1, -R7 ;  /* 0x0000000108088824 */ /* 0x000fe200078e0a07 */
[----:B------:R-:W-:Y:S01]  /*1270*/  CS2R R122, SRZ ;  /* 0x00000000007a7805 */ /* 0x000fe2000001ff00 */
[C---:B------:R-:W-:Y:S01]  /*1280*/  IMAD R14, R7.reuse, R3, R14 ;  /* 0x00000003070e7224 */ /* 0x040fe200078e020e */
[----:B------:R-:W-:Y:S01]  /*1290*/  CS2R R124, SRZ ;  /* 0x00000000007c7805 */ /* 0x000fe2000001ff00 */
[----:B------:R-:W-:Y:S01]  /*12a0*/  IMAD.HI.U32 R3, R4, R16, RZ ;  /* 0x0000001004037227 */ /* 0x000fe200078e00ff */
[----:B------:R-:W-:-:S02]  /*12b0*/  ISETP.GT.U32.AND P0, PT, R7, R8, PT ;  /* 0x000000080700720c */ /* 0x000fc40003f04070 */
[----:B------:R-:W-:Y:S02]  /*12c0*/  CS2R R126, SRZ ;  /* 0x00000000007e7805 */ /* 0x000fe4000001ff00 */
[----:B------:R-:W-:Y:S01]  /*12d0*/  CS2R R128, SRZ ;  /* 0x0000000000807805 */ /* 0x000fe2000001ff00 */
[----:B------:R-:W-:Y:S01]  /*12e0*/  @!P3 IMAD.IADD R12, R12, 0x1, -R7 ;  /* 0x000000010c0cb824 */ /* 0x000fe200078e0a07 */
[----:B------:R-:W-:Y:S01]  /*12f0*/  CS2R R130, SRZ ;  /* 0x0000000000827805 */ /* 0x000fe2000001ff00 */
[----:B------:R-:W-:Y:S01]  /*1300*/  IMAD.MOV R5, RZ, RZ, -R3 ;  /* 0x000000ffff057224 */ /* 0x000fe200078e0a03 */
[----:B------:R-:W-:Y:S01]  /*1310*/  LOP3.LUT R3, RZ, R24, RZ, 0x33, !PT ;  /* 0x00000018ff037212 */ /* 0x000fe200078e33ff */
[----:B------:R-:W-:Y:S01]  /*1320*/  @!P2 IMAD.IADD R10, R10, 0x1, -R7 ;  /* 0x000000010a0aa824 */ /* 0x000fe200078e0a07 */
[C---:B------:R-:W-:Y:S01]  /*1330*/  ISETP.GT.U32.AND P2, PT, R7.reuse, R12, PT ;  /* 0x0000000c0700720c */ /* 0x040fe20003f44070 */
[C---:B------:R-:W-:Y:S01]  /*1340*/  IMAD R16, R7.reuse, R5, R16 ;  /* 0x0000000507107224 */ /* 0x040fe200078e0210 */
[----:B------:R-:W-:Y:S01]  /*1350*/  CS2R R132, SRZ ;  /* 0x0000000000847805 */ /* 0x000fe2000001ff00 */
[----:B------:R-:W-:Y:S01]  /*1360*/  IMAD.HI.U32 R5, R4, R18, RZ ;  /* 0x0000001204057227 */ /* 0x000fe200078e00ff */
[----:B------:R-:W-:-:S02]  /*1370*/  ISETP.GT.U32.AND P3, PT, R7, R10, PT ;  /* 0x0000000a0700720c */ /* 0x000fc40003f64070 */
[----:B------:R-:W-:Y:S02]  /*1380*/  CS2R R134, SRZ ;  /* 0x0000000000867805 */ /* 0x000fe4000001ff00 */
[----:B------:R-:W-:Y:S01]  /*1390*/  CS2R R136, SRZ ;  /* 0x0000000000887805 */ /* 0x000fe2000001ff00 */
[----:B------:R-:W-:Y:S01]  /*13a0*/  IMAD.MOV R5, RZ, RZ, -R5 ;  /* 0x000000ffff057224 */ /* 0x000fe200078e0a05 */
[----:B------:R-:W-:Y:S01]  /*13b0*/  CS2R R138, SRZ ;  /* 0x00000000008a7805 */ /* 0x000fe2000001ff00 */
[----:B------:R-:W-:Y:S01]  /*13c0*/  @!P0 IMAD.IADD R8, R8, 0x1, -R7 ;  /* 0x0000000108088824 */ /* 0x000fe200078e0a07 */
[C---:B------:R-:W-:Y:S01]  /*13d0*/  ISETP.GT.U32.AND P0, PT, R7.reuse, R14, PT ;  /* 0x0000000e0700720c */ /* 0x040fe20003f04070 */
[----:B------:R-:W-:Y:S01]  /*13e0*/  @!P1 IMAD.MOV R9, RZ, RZ, -R9 ;  /* 0x000000ffff099224 */ /* 0x000fe200078e0a09 */
[----:B------:R-:W-:Y:S01]  /*13f0*/  ISETP.NE.AND P1, PT, R24, RZ, PT ;  /* 0x000000ff1800720c */ /* 0x000fe20003f25270 */
[----:B------:R-:W-:Y:S01]  /*1400*/  IMAD R18, R7, R5, R18 ;  /* 0x0000000507127224 */ /* 0x000fe200078e0212 */
[----:B------:R-:W-:Y:S01]  /*1410*/  CS2R R140, SRZ ;  /* 0x00000000008c7805 */ /* 0x000fe2000001ff00 */
[--C-:B------:R-:W-:Y:S01]  /*1420*/  @!P2 IMAD.IADD R12, R12, 0x1, -R7.reuse ;  /* 0x000000010c0ca824 */ /* 0x100fe200078e0a07 */
[C---:B------:R-:W-:Y:S01]  /*1430*/  SEL R6, R3.reuse, R6, !P1 ;  /* 0x0000000603067207 */ /* 0x040fe20004800000 */
[--C-:B------:R-:W-:Y:S01]  /*1440*/  @!P3 IMAD.IADD R10, R10, 0x1, -R7.reuse ;  /* 0x000000010a0ab824 */ /* 0x100fe200078e0a07 */
[----:B------:R-:W-:Y:S01]  /*1450*/  SEL R3, R3, R9, !P1 ;  /* 0x0000000903037207 */ /* 0x000fe20004800000 */
[----:B------:R-:W-:Y:S01]  /*1460*/  VIADD R9, R15, 0x64 ;  /* 0x000000640f097836 */ /* 0x000fe20000000000 */
[C---:B------:R-:W-:Y:S01]  /*1470*/  ISETP.GT.U32.AND P2, PT, R7.reuse, R18, PT ;  /* 0x000000120700720c */ /* 0x040fe20003f44070 */
[----:B------:R-:W-:Y:S01]  /*1480*/  @!P6 IMAD.MOV R8, RZ, RZ, -R8 ;  /* 0x000000ffff08e224 */ /* 0x000fe200078e0a08 */
[----:B------:R-:W-:Y:S01]  /*1490*/  ISETP.GT.U32.AND P6, PT, R7, R16, PT ;  /* 0x000000100700720c */ /* 0x000fe20003fc4070 */
[----:B------:R-:W-:Y:S01]  /*14a0*/  @!P0 IMAD.IADD R14, R14, 0x1, -R7 ;  /* 0x000000010e0e8824 */ /* 0x000fe200078e0a07 */
[----:B------:R-:W-:Y:S01]  /*14b0*/  IABS R20, R9 ;  /* 0x0000000900147213 */ /* 0x000fe20000000000 */
[----:B------:R-:W-:Y:S01]  /*14c0*/  @!P5 IMAD.MOV R10, RZ, RZ, -R10 ;  /* 0x000000ffff0ad224 */ /* 0x000fe200078e0a0a */
[----:B------:R-:W-:Y:S01]  /*14d0*/  ISETP.GE.AND P3, PT, R11, RZ, PT ;  /* 0x000000ff0b00720c */ /* 0x000fe20003f66270 */
[----:B------:R-:W-:Y:S01]  /*14e0*/  VIADD R11, R15, 0x60 ;  /* 0x000000600f0b7836 */ /* 0x000fe20000000000 */
[----:B------:R-:W-:Y:S01]  /*14f0*/  ISETP.GT.U32.AND P5, PT, R7, R14, PT ;  /* 0x0000000e0700720c */ /* 0x000fe20003fa4070 */
[----:B------:R-:W-:Y:S01]  /*1500*/  IMAD.HI.U32 R5, R4, R20, RZ ;  /* 0x0000001404057227 */ /* 0x000fe200078e00ff */
[----:B------:R-:W-:-:S02]  /*1510*/  ISETP.GE.AND P1, PT, R17, RZ, PT ;  /* 0x000000ff1100720c */ /* 0x000fc40003f26270 */
[----:B------:R-:W-:Y:S02]  /*1520*/  CS2R R142, SRZ ;  /* 0x00000000008e7805 */ /* 0x000fe4000001ff00 */
[----:B------:R-:W-:Y:S01]  /*1530*/  IABS R22, R11 ;  /* 0x0000000b00167213 */ /* 0x000fe20000000000 */
[----:B------:R-:W-:Y:S01]  /*1540*/  @!P2 IMAD.IADD R18, R18, 0x1, -R7 ;  /* 0x000000011212a824 */ /* 0x000fe200078e0a07 */
[----:B------:R-:W-:Y:S01]  /*1550*/  ISETP.GE.AND P0, PT, R19, RZ, PT ;  /* 0x000000ff1300720c */ /* 0x000fe20003f06270 */
[----:B------:R-:W-:Y:S01]  /*1560*/  IMAD.MOV R5, RZ, RZ, -R5 ;  /* 0x000000ffff057224 */ /* 0x000fe200078e0a05 */
[----:B------:R-:W-:Y:S01]  /*1570*/  CS2R R144, SRZ ;  /* 0x0000000000907805 */ /* 0x000fe2000001ff00 */
        /* <DEDUP_REMOVED lines=10> */
[--C-:B------:R-:W-:Y:S01]  /*1620*/  @!P5 IMAD.IADD R14, R14, 0x1, -R7.reuse ;  /* 0x000000010e0ed824 */ /* 0x100fe200078e0a07 */
[----:B------:R-:W-:Y:S01]  /*1630*/  ISETP.GT.U32.AND P5, PT, R7, R20, PT ;  /* 0x000000140700720c */ /* 0x000fe20003fa4070 */
[----:B------:R-:W-:Y:S01]  /*1640*/  VIADD R13, R15, 0x5c ;  /* 0x0000005c0f0d7836 */ /* 0x000fe20000000000 */
[----:B------:R-:W-:Y:S01]  /*1650*/  CS2R R78, SRZ ;  /* 0x00000000004e7805 */ /* 0x000fe2000001ff00 */
[----:B------:R-:W-:Y:S01]  /*1660*/  IMAD R22, R7, R5, R22 ;  /* 0x0000000507167224 */ /* 0x000fe200078e0216 */
[----:B------:R-:W-:Y:S01]  /*1670*/  CS2R R80, SRZ ;  /* 0x0000000000507805 */ /* 0x000fe2000001ff00 */
[--C-:B------:R-:W-:Y:S01]  /*1680*/  @!P2 IMAD.IADD R18, R18, 0x1, -R7.reuse ;  /* 0x000000011212a824 */ /* 0x100fe200078e0a07 */
[----:B------:R-:W-:Y:S01]  /*1690*/  IABS R24, R13 ;  /* 0x0000000d00187213 */ /* 0x000fe20000000000 */
[----:B------:R-:W-:Y:S01]  /*16a0*/  VIADD R17, R15, 0x54 ;  /* 0x000000540f117836 */ /* 0x000fe20000000000 */
[----:B------:R-:W-:Y:S01]  /*16b0*/  ISETP.GT.U32.AND P2, PT, R7, R22, PT ;  /* 0x000000160700720c */ /* 0x000fe20003f44070 */
[----:B------:R-:W-:Y:S01]  /*16c0*/  @!P6 IMAD.IADD R16, R16, 0x1, -R7 ;  /* 0x000000011010e824 */ /* 0x000fe200078e0a07 */
[----:B------:R-:W-:Y:S01]  /*16d0*/  ISETP.GE.AND P6, PT, R11, RZ, PT ;  /* 0x000000ff0b00720c */ /* 0x000fe20003fc6270 */
[----:B------:R-:W-:Y:S01]  /*16e0*/  IMAD.HI.U32 R5, R4, R24, RZ ;  /* 0x0000001804057227 */ /* 0x000fe200078e00ff */
[----:B------:R-:W-:-:S02]  /*16f0*/  IABS R28, R17 ;  /* 0x00000011001c7213 */ /* 0x000fc40000000000 */
[----:B------:R-:W-:Y:S02]  /*1700*/  CS2R R82, SRZ ;  /* 0x0000000000527805 */ /* 0x000fe4000001ff00 */
[----:B------:R-:W-:Y:S01]  /*1710*/  CS2R R84, SRZ ;  /* 0x0000000000547805 */ /* 0x000fe2000001ff00 */
[----:B------:R-:W-:Y:S01]  /*1720*/  @!P5 IMAD.IADD R20, R20, 0x1, -R7 ;  /* 0x000000011414d824 */ /* 0x000fe200078e0a07 */
[----:B------:R-:W-:Y:S01]  /*1730*/  ISETP.GE.AND P5, PT, R13, RZ, PT ;  /* 0x000000ff0d00720c */ /* 0x000fe20003fa6270 */
[----:B------:R-:W-:Y:S01]  /*1740*/  VIADD R11, R15, 0x58 ;  /* 0x000000580f0b7836 */ /* 0x000fe20000000000 */
[----:B------:R-:W-:Y:S01]  /*1750*/  CS2R R86, SRZ ;  /* 0x0000000000567805 */ /* 0x000fe2000001ff00 */
[----:B------:R-:W-:Y:S01]  /*1760*/  IMAD.MOV R5, RZ, RZ, -R5 ;  /* 0x000000ffff057224 */ /* 0x000fe200078e0a05 */
[----:B------:R-:W-:Y:S01]  /*1770*/  UMOV UR10, 0xfffffffe ;  /* 0xfffffffe000a7882 */ /* 0x000fe20000000000 */
[----:B------:R-:W-:Y:S01]  /*1780*/  @!P1 IMAD.MOV R14, RZ, RZ, -R14 ;  /* 0x000000ffff0e9224 */ /* 0x000fe200078e0a0e */
[----:B------:R-:W-:Y:S01]  /*1790*/  ISETP.GT.U32.AND P1, PT, R7, R20, PT ;  /* 0x000000140700720c */ /* 0x000fe20003f24070 */
[----:B------:R-:W-:Y:S01]  /*17a0*/  @!P4 IMAD.MOV R12, RZ, RZ, -R12 ;  /* 0x000000ffff0cc224 */ /* 0x000fe200078e0a0c */
[----:B------:R-:W-:Y:S01]  /*17b0*/  ISETP.GE.AND P4, PT, R9, RZ, PT ;  /* 0x000000ff0900720c */ /* 0x000fe20003f86270 */
[----:B------:R-:W-:Y:S01]  /*17c0*/  IMAD R24, R7, R5, R24 ;  /* 0x0000000507187224 */ /* 0x000fe200078e0218 */
[----:B------:R-:W-:Y:S01]  /*17d0*/  IABS R26, R11 ;  /* 0x0000000b001a7213 */ /* 0x000fe20000000000 */
[----:B------:R-:W-:Y:S01]  /*17e0*/  @!P2 IMAD.IADD R22, R22, 0x1, -R7 ;  /* 0x000000011616a824 */ /* 0x000fe200078e0a07 */
[----:B------:R-:W-:Y:S01]  /*17f0*/  UMOV UR11, 0x7fffffdf ;  /* 0x7fffffdf000b7882 */ /* 0x000fe20000000000 */
[----:B------:R-:W-:Y:S01]  /*1800*/  IMAD.HI.U32 R9, R4, R28, RZ ;  /* 0x0000001c04097227 */ /* 0x000fe200078e00ff */
[----:B------:R-:W-:-:S02]  /*1810*/  UIADD3.64 UR10, UR4, -UR10, URZ ;  /* 0x8000000a040a7297 */ /* 0x000fc4000fffe03f */
[C---:B------:R-:W-:Y:S01]  /*1820*/  ISETP.GT.U32.AND P2, PT, R7.reuse, R22, PT ;  /* 0x000000160700720c */ /* 0x040fe20003f44070 */
[----:B------:R-:W-:Y:S01]  /*1830*/  @!P3 IMAD.MOV R16, RZ, RZ, -R16 ;  /* 0x000000ffff10b224 */ /* 0x000fe200078e0a10 */
[----:B------:R-:W-:Y:S01]  /*1840*/  ISETP.GT.U32.AND P3, PT, R7, R24, PT ;  /* 0x000000180700720c */ /* 0x000fe20003f64070 */
[----:B------:R-:W-:Y:S01]  /*1850*/  IMAD.HI.U32 R5, R4, R26, RZ ;  /* 0x0000001a04057227 */ /* 0x000fe200078e00ff */
[----:B------:R-:W-:Y:S02]  /*1860*/  UIADD3.64 UR16, UR8, 0x80, URZ ;  /* 0x0000008008107897 */ /* 0x000fe4000fffe03f */
[----:B------:R-:W-:Y:S01]  /*1870*/  UIADD3.64 UR20, UR8, 0x100, URZ ;  /* 0x0000010008147897 */ /* 0x000fe2000fffe03f */
[----:B------:R-:W-:Y:S01]  /*1880*/  IMAD.MOV R9, RZ, RZ, -R9 ;  /* 0x000000ffff097224 */ /* 0x000fe200078e0a09 */
[----:B------:R-:W-:Y:S01]  /*1890*/  UIADD3.64 UR24, UR8, 0x180, URZ ;  /* 0x0000018008187897 */ /* 0x000fe2000fffe03f */
[----:B------:R-:W-:Y:S01]  /*18a0*/  IMAD.MOV R5, RZ, RZ, -R5 ;  /* 0x000000ffff057224 */ /* 0x000fe200078e0a05 */
[----:B------:R-:W-:Y:S01]  /*18b0*/  UIADD3.64 UR28, UR8, 0x200, URZ ;  /* 0x00000200081c7897 */ /* 0x000fe2000fffe03f */
[--C-:B------:R-:W-:Y:S01]  /*18c0*/  @!P1 IMAD.IADD R20, R20, 0x1, -R7.reuse ;  /* 0x0000000114149824 */ /* 0x100fe200078e0a07 */
[----:B------:R-:W-:Y:S01]  /*18d0*/  ISETP.GE.AND P1, PT, R17, RZ, PT ;  /* 0x000000ff1100720c */ /* 0x000fe20003f26270 */
[C---:B------:R-:W-:Y:S01]  /*18e0*/  IMAD R28, R7.reuse, R9, R28 ;  /* 0x00000009071c7224 */ /* 0x040fe200078e021c */
[----:B------:R-:W-:Y:S01]  /*18f0*/  UIADD3.64 UR32, UR8, 0x280, URZ ;  /* 0x0000028008207897 */ /* 0x000fe2000fffe03f */
[C---:B------:R-:W-:Y:S01]  /*1900*/  IMAD R26, R7.reuse, R5, R26 ;  /* 0x00000005071a7224 */ /* 0x040fe200078e021a */
[----:B------:R-:W-:Y:S01]  /*1910*/  UIADD3.64 UR36, UR8, 0x300, URZ ;  /* 0x0000030008247897 */ /* 0x000fe2000fffe03f */
[----:B------:R-:W-:Y:S01]  /*1920*/  @!P4 IMAD.MOV R20, RZ, RZ, -R20 ;  /* 0x000000ffff14c224 */ /* 0x000fe200078e0a14 */
[C---:B------:R-:W-:Y:S01]  /*1930*/  ISETP.GT.U32.AND P4, PT, R7.reuse, R28, PT ;  /* 0x0000001c0700720c */ /* 0x040fe20003f84070 */
[--C-:B------:R-:W-:Y:S01]  /*1940*/  @!P2 IMAD.IADD R22, R22, 0x1, -R7.reuse ;  /* 0x000000011616a824 */ /* 0x100fe200078e0a07 */
[----:B------:R-:W-:Y:S01]  /*1950*/  ISETP.GT.U32.AND P2, PT, R7, R26, PT ;  /* 0x0000001a0700720c */ /* 0x000fe20003f44070 */
[----:B------:R-:W-:-:S02]  /*1960*/  @!P3 IMAD.IADD R24, R24, 0x1, -R7 ;  /* 0x000000011818b824 */ /* 0x000fc400078e0a07 */
[----:B------:R-:W-:Y:S01]  /*1970*/  @!P0 IMAD.MOV R18, RZ, RZ, -R18 ;  /* 0x000000ffff128224 */ /* 0x000fe200078e0a12 */
[----:B------:R-:W-:Y:S01]  /*1980*/  ISETP.GE.AND P0, PT, R11, RZ, PT ;  /* 0x000000ff0b00720c */ /* 0x000fe20003f06270 */
[----:B------:R-:W-:Y:S01]  /*1990*/  VIADD R11, R15, 0x50 ;  /* 0x000000500f0b7836 */ /* 0x000fe20000000000 */
[----:B------:R-:W-:Y:S01]  /*19a0*/  ISETP.GT.U32.AND P3, PT, R7, R24, PT ;  /* 0x000000180700720c */ /* 0x000fe20003f64070 */
[C---:B------:R-:W-:Y:S02]  /*19b0*/  VIADD R13, R15.reuse, 0x48 ;  /* 0x000000480f0d7836 */ /* 0x040fe40000000000 */
[----:B------:R-:W-:Y:S01]  /*19c0*/  VIADD R9, R15, 0x4c ;  /* 0x0000004c0f097836 */ /* 0x000fe20000000000 */
[----:B------:R-:W-:Y:S01]  /*19d0*/  IABS R30, R11 ;  /* 0x0000000b001e7213 */ /* 0x000fe20000000000 */
[--C-:B------:R-:W-:Y:S01]  /*19e0*/  @!P4 IMAD.IADD R28, R28, 0x1, -R7.reuse ;  /* 0x000000011c1cc824 */ /* 0x100fe200078e0a07 */
[----:B------:R-:W-:Y:S01]  /*19f0*/  IABS R34, R13 ;  /* 0x0000000d00227213 */ /* 0x000fe20000000000 */
[----:B------:R-:W-:Y:S01]  /*1a00*/  @!P2 IMAD.IADD R26, R26, 0x1, -R7 ;  /* 0x000000011a1aa824 */ /* 0x000fe200078e0a07 */
[----:B------:R-:W-:Y:S01]  /*1a10*/  IABS R32, R9 ;  /* 0x0000000900207213 */ /* 0x000fe20000000000 */
[----:B------:R-:W-:Y:S01]  /*1a20*/  IMAD.HI.U32 R5, R4, R30, RZ ;  /* 0x0000001e04057227 */ /* 0x000fe200078e00ff */
[----:B------:R-:W-:-:S02]  /*1a30*/  ISETP.GT.U32.AND P4, PT, R7, R28, PT ;  /* 0x0000001c0700720c */ /* 0x000fc40003f84070 */
[----:B------:R-:W-:Y:S01]  /*1a40*/  ISETP.GT.U32.AND P2, PT, R7, R26, PT ;  /* 0x0000001a0700720c */ /* 0x000fe20003f44070 */
[----:B------:R-:W-:Y:S01]  /*1a50*/  @!P3 IMAD.IADD R24, R24, 0x1, -R7 ;  /* 0x000000011818b824 */ /* 0x000fe200078e0a07 */
[----:B------:R-:W-:Y:S01]  /*1a60*/  ISETP.GE.AND P3, PT, R9, RZ, PT ;  /* 0x000000ff0900720c */ /* 0x000fe20003f66270 */
[----:B------:R-:W-:-:S04]  /*1a70*/  IMAD.HI.U32 R9, R4, R34, RZ ;  /* 0x0000002204097227 */ /* 0x000fc800078e00ff */
[----:B------:R-:W-:Y:S01]  /*1a80*/  @!P6 IMAD.MOV R22, RZ, RZ, -R22 ;  /* 0x000000ffff16e224 */ /* 0x000fe200078e0a16 */
[----:B------:R-:W-:Y:S01]  /*1a90*/  ISETP.GE.AND P6, PT, R11, RZ, PT ;  /* 0x000000ff0b00720c */ /* 0x000fe20003fc6270 */
[----:B------:R-:W-:Y:S02]  /*1aa0*/  IMAD.MOV R11, RZ, RZ, -R5 ;  /* 0x000000ffff0b7224 */ /* 0x000fe400078e0a05 */
[----:B------:R-:W-:-:S04]  /*1ab0*/  IMAD.HI.U32 R5, R4, R32, RZ ;  /* 0x0000002004057227 */ /* 0x000fc800078e00ff */
[----:B------:R-:W-:Y:S02]  /*1ac0*/  IMAD.MOV R9, RZ, RZ, -R9 ;  /* 0x000000ffff097224 */ /* 0x000fe400078e0a09 */
[----:B------:R-:W-:Y:S02]  /*1ad0*/  IMAD.MOV R5, RZ, RZ, -R5 ;  /* 0x000000ffff057224 */ /* 0x000fe400078e0a05 */
[C---:B------:R-:W-:Y:S02]  /*1ae0*/  IMAD R34, R7.reuse, R9, R34 ;  /* 0x0000000907227224 */ /* 0x040fe400078e0222 */
[--C-:B------:R-:W-:Y:S02]  /*1af0*/  @!P4 IMAD.IADD R28, R28, 0x1, -R7.reuse ;  /* 0x000000011c1cc824 */ /* 0x100fe400078e0a07 */
[----:B------:R-:W-:Y:S02]  /*1b00*/  IMAD R30, R7, R11, R30 ;  /* 0x0000000b071e7224 */ /* 0x000fe400078e021e */
[----:B------:R-:W-:-:S02]  /*1b10*/  @!P2 IMAD.IADD R26, R26, 0x1, -R7 ;  /* 0x000000011a1aa824 */ /* 0x000fc400078e0a07 */
[C---:B------:R-:W-:Y:S01]  /*1b20*/  IMAD R32, R7.reuse, R5, R32 ;  /* 0x0000000507207224 */ /* 0x040fe200078e0220 */
[C---:B------:R-:W-:Y:S01]  /*1b30*/  ISETP.GT.U32.AND P2, PT, R7.reuse, R30, PT ;  /* 0x0000001e0700720c */ /* 0x040fe20003f44070 */
[----:B------:R-:W-:Y:S01]  /*1b40*/  @!P1 IMAD.MOV R28, RZ, RZ, -R28 ;  /* 0x000000ffff1c9224 */ /* 0x000fe200078e0a1c */
[C---:B------:R-:W-:Y:S01]  /*1b50*/  ISETP.GT.U32.AND P1, PT, R7.reuse, R34, PT ;  /* 0x000000220700720c */ /* 0x040fe20003f24070 */
[----:B------:R-:W-:Y:S01]  /*1b60*/  @!P0 IMAD.MOV R26, RZ, RZ, -R26 ;  /* 0x000000ffff1a8224 */ /* 0x000fe200078e0a1a */
[----:B------:R-:W-:Y:S01]  /*1b70*/  ISETP.GT.U32.AND P0, PT, R7, R32, PT ;  /* 0x000000200700720c */ /* 0x000fe20003f04070 */
[C---:B------:R-:W-:Y:S02]  /*1b80*/  VIADD R5, R15.reuse, 0x44 ;  /* 0x000000440f057836 */ /* 0x040fe40000000000 */
[C---:B------:R-:W-:Y:S02]  /*1b90*/  VIADD R17, R15.reuse, 0x3c ;  /* 0x0000003c0f117836 */ /* 0x040fe40000000000 */
[----:B------:R-:W-:Y:S01]  /*1ba0*/  @!P5 IMAD.MOV R24, RZ, RZ, -R24 ;  /* 0x000000ffff18d224 */ /* 0x000fe200078e0a18 */
[----:B------:R-:W-:Y:S01]  /*1bb0*/  IABS R36, R5 ;  /* 0x0000000500247213 */ /* 0x000fe20000000000 */
[----:B------:R-:W-:Y:S01]  /*1bc0*/  VIADD R19, R15, 0x38 ;  /* 0x000000380f137836 */ /* 0x000fe20000000000 */
[----:B------:R-:W-:Y:S01]  /*1bd0*/  ISETP.GE.AND P5, PT, R13, RZ, PT ;  /* 0x000000ff0d00720c */ /* 0x000fe20003fa6270 */
[----:B------:R-:W-:Y:S01]  /*1be0*/  VIADD R13, R15, 0x40 ;  /* 0x000000400f0d7836 */ /* 0x000fe20000000000 */
[----:B------:R-:W-:Y:S01]  /*1bf0*/  ISETP.GE.AND P4, PT, R5, RZ, PT ;  /* 0x000000ff0500720c */ /* 0x000fe20003f86270 */
[----:B------:R-:W-:Y:S01]  /*1c00*/  @!P1 IMAD.IADD R34, R34, 0x1, -R7 ;  /* 0x0000000122229824 */ /* 0x000fe200078e0a07 */
[----:B------:R-:W-:Y:S01]  /*1c10*/  IABS R40, R17 ;  /* 0x0000001100287213 */ /* 0x000fe20000000000 */
[----:B------:R-:W-:Y:S01]  /*1c20*/  IMAD.HI.U32 R5, R4, R36, RZ ;  /* 0x0000002404057227 */ /* 0x000fe200078e00ff */
[----:B------:R-:W-:-:S02]  /*1c30*/  IABS R38, R13 ;  /* 0x0000000d00267213 */ /* 0x000fc40000000000 */
[C---:B------:R-:W-:Y:S01]  /*1c40*/  ISETP.GT.U32.AND P1, PT, R7.reuse, R34, PT ;  /* 0x000000220700720c */ /* 0x040fe20003f24070 */
[--C-:B------:R-:W-:Y:S01]  /*1c50*/  @!P2 IMAD.IADD R30, R30, 0x1, -R7.reuse ;  /* 0x000000011e1ea824 */ /* 0x100fe200078e0a07 */
[----:B------:R-:W-:Y:S01]  /*1c60*/  IABS R42, R19 ;  /* 0x00000013002a7213 */ /* 0x000fe20000000000 */
[----:B------:R-:W-:Y:S02]  /*1c70*/  @!P0 IMAD.IADD R32, R32, 0x1, -R7 ;  /* 0x0000000120208824 */ /* 0x000fe400078e0a07 */
[----:B------:R-:W-:Y:S01]  /*1c80*/  IMAD.MOV R11, RZ, RZ, -R5 ;  /* 0x000000ffff0b7224 */ /* 0x000fe200078e0a05 */
[C---:B------:R-:W-:Y:S01]  /*1c90*/  ISETP.GT.U32.AND P2, PT, R7.reuse, R30, PT ;  /* 0x0000001e0700720c */ /* 0x040fe20003f44070 */
[----:B------:R-:W-:Y:S01]  /*1ca0*/  IMAD.HI.U32 R5, R4, R40, RZ ;  /* 0x0000002804057227 */ /* 0x000fe200078e00ff */
[----:B------:R-:W-:-:S03]  /*1cb0*/  ISETP.GT.U32.AND P0, PT, R7, R32, PT ;  /* 0x000000200700720c */ /* 0x000fc60003f04070 */
[----:B------:R-:W-:Y:S02]  /*1cc0*/  IMAD.MOV R5, RZ, RZ, -R5 ;  /* 0x000000ffff057224 */ /* 0x000fe400078e0a05 */
[----:B------:R-:W-:-:S04]  /*1cd0*/  IMAD.HI.U32 R9, R4, R38, RZ ;  /* 0x0000002604097227 */ /* 0x000fc800078e00ff */
[C---:B------:R-:W-:Y:S02]  /*1ce0*/  IMAD R40, R7.reuse, R5, R40 ;  /* 0x0000000507287224 */ /* 0x040fe400078e0228 */
[----:B------:R-:W-:Y:S02]  /*1cf0*/  IMAD.MOV R9, RZ, RZ, -R9 ;  /* 0x000000ffff097224 */ /* 0x000fe400078e0a09 */
[----:B------:R-:W-:Y:S01]  /*1d00*/  @!P1 IMAD.IADD R34, R34, 0x1, -R7 ;  /* 0x0000000122229824 */ /* 0x000fe200078e0a07 */
[C---:B------:R-:W-:Y:S01]  /*1d10*/  ISETP.GT.U32.AND P1, PT, R7.reuse, R40, PT ;  /* 0x000000280700720c */ /* 0x040fe20003f24070 */
[----:B------:R-:W-:Y:S02]  /*1d20*/  IMAD R38, R7, R9, R38 ;  /* 0x0000000907267224 */ /* 0x000fe400078e0226 */
[----:B------:R-:W-:-:S04]  /*1d30*/  IMAD.HI.U32 R9, R4, R42, RZ ;  /* 0x0000002a04097227 */ /* 0x000fc800078e00ff */
[--C-:B------:R-:W-:Y:S01]  /*1d40*/  @!P2 IMAD.IADD R30, R30, 0x1, -R7.reuse ;  /* 0x000000011e1ea824 */ /* 0x100fe200078e0a07 */
[----:B------:R-:W-:Y:S01]  /*1d50*/  ISETP.GE.AND P2, PT, R13, RZ, PT ;  /* 0x000000ff0d00720c */ /* 0x000fe20003f46270 */
[----:B------:R-:W-:Y:S02]  /*1d60*/  @!P0 IMAD.IADD R32, R32, 0x1, -R7 ;  /* 0x0000000120208824 */ /* 0x000fe400078e0a07 */
[----:B------:R-:W-:Y:S02]  /*1d70*/  IMAD.MOV R9, RZ, RZ, -R9 ;  /* 0x000000ffff097224 */ /* 0x000fe400078e0a09 */
[----:B------:R-:W-:Y:S02]  /*1d80*/  VIADD R13, R15, 0x34 ;  /* 0x000000340f0d7836 */ /* 0x000fe40000000000 */
[----:B------:R-:W-:Y:S01]  /*1d90*/  @!P3 IMAD.MOV R32, RZ, RZ, -R32 ;  /* 0x000000ffff20b224 */ /* 0x000fe200078e0a20 */
[----:B------:R-:W-:Y:S01]  /*1da0*/  ISETP.GE.AND P3, PT, R17, RZ, PT ;  /* 0x000000ff1100720c */ /* 0x000fe20003f66270 */
[----:B------:R-:W-:Y:S01]  /*1db0*/  IMAD R42, R7, R9, R42 ;  /* 0x00000009072a7224 */ /* 0x000fe200078e022a */
[----:B------:R-:W-:Y:S01]  /*1dc0*/  IABS R44, R13 ;  /* 0x0000000d002c7213 */ /* 0x000fe20000000000 */
[----:B------:R-:W-:-:S02]  /*1dd0*/  VIADD R17, R15, 0x30 ;  /* 0x000000300f117836 */ /* 0x000fc40000000000 */
[----:B------:R-:W-:Y:S01]  /*1de0*/  @!P5 IMAD.MOV R34, RZ, RZ, -R34 ;  /* 0x000000ffff22d224 */ /* 0x000fe200078e0a22 */
[----:B------:R-:W-:Y:S01]  /*1df0*/  ISETP.GT.U32.AND P5, PT, R7, R42, PT ;  /* 0x0000002a0700720c */ /* 0x000fe20003fa4070 */
[----:B------:R-:W-:Y:S01]  /*1e00*/  @!P1 IMAD.IADD R40, R40, 0x1, -R7 ;  /* 0x0000000128289824 */ /* 0x000fe200078e0a07 */
[----:B------:R-:W-:Y:S01]  /*1e10*/  IABS R46, R17 ;  /* 0x00000011002e7213 */ /* 0x000fe20000000000 */
[----:B------:R-:W-:-:S03]  /*1e20*/  IMAD.HI.U32 R5, R4, R44, RZ ;  /* 0x0000002c04057227 */ /* 0x000fc600078e00ff */
[C---:B------:R-:W-:Y:S01]  /*1e30*/  ISETP.GT.U32.AND P1, PT, R7.reuse, R40, PT ;  /* 0x000000280700720c */ /* 0x040fe20003f24070 */
[----:B------:R-:W-:Y:S02]  /*1e40*/  IMAD R36, R7, R11, R36 ;  /* 0x0000000b07247224 */ /* 0x000fe400078e0224 */
[----:B------:R-:W-:-:S03]  /*1e50*/  IMAD.HI.U32 R9, R4, R46, RZ ;  /* 0x0000002e04097227 */ /* 0x000fc600078e00ff */
[C---:B------:R-:W-:Y:S01]  /*1e60*/  ISETP.GT.U32.AND P0, PT, R7.reuse, R36, PT ;  /* 0x000000240700720c */ /* 0x040fe20003f04070 */
[----:B------:R-:W-:Y:S02]  /*1e70*/  IMAD.MOV R5, RZ, RZ, -R5 ;  /* 0x000000ffff057224 */ /* 0x000fe400078e0a05 */
[----:B------:R-:W-:Y:S02]  /*1e80*/  IMAD.MOV R9, RZ, RZ, -R9 ;  /* 0x000000ffff097224 */ /* 0x000fe400078e0a09 */
[----:B------:R-:W-:Y:S02]  /*1e90*/  IMAD R44, R7, R5, R44 ;  /* 0x00000005072c7224 */ /* 0x000fe400078e022c */
[----:B------:R-:W-:-:S04]  /*1ea0*/  IMAD.HI.U32 R11, R4, R48, RZ ;  /* 0x00000030040b7227 */ /* 0x000fc800078e00ff */
[C---:B------:R-:W-:Y:S02]  /*1eb0*/  IMAD R46, R7.reuse, R9, R46 ;  /* 0x00000009072e7224 */ /* 0x040fe400078e022e */
[----:B------:R-:W-:Y:S01]  /*1ec0*/  @!P5 IMAD.IADD R42, R42, 0x1, -R7 ;  /* 0x000000012a2ad824 */ /* 0x000fe200078e0a07 */
[C---:B------:R-:W-:Y:S01]  /*1ed0*/  ISETP.GT.U32.AND P5, PT, R7.reuse, R44, PT ;  /* 0x0000002c0700720c */ /* 0x040fe20003fa4070 */
[----:B------:R-:W-:Y:S02]  /*1ee0*/  IMAD.MOV R11, RZ, RZ, -R11 ;  /* 0x000000ffff0b7224 */ /* 0x000fe400078e0a0b */
[--C-:B------:R-:W-:Y:S01]  /*1ef0*/  @!P1 IMAD.IADD R40, R40, 0x1, -R7.reuse ;  /* 0x0000000128289824 */ /* 0x100fe200078e0a07 */
[C---:B------:R-:W-:Y:S01]  /*1f00*/  ISETP.GT.U32.AND P1, PT, R7.reuse, R46, PT ;  /* 0x0000002e0700720c */ /* 0x040fe20003f24070 */
[C---:B------:R-:W-:Y:S02]  /*1f10*/  IMAD R48, R7.reuse, R11, R48 ;  /* 0x0000000b07307224 */ /* 0x040fe400078e0230 */
[----:B------:R-:W-:Y:S01]  /*1f20*/  @!P6 IMAD.MOV R30, RZ, RZ, -R30 ;  /* 0x000000ffff1ee224 */ /* 0x000fe200078e0a1e */
[C---:B------:R-:W-:Y:S01]  /*1f30*/  ISETP.GT.U32.AND P6, PT, R7.reuse, R38, PT ;  /* 0x000000260700720c */ /* 0x040fe20003fc4070 */
[----:B------:R-:W-:Y:S01]  /*1f40*/  @!P3 IMAD.MOV R40, RZ, RZ, -R40 ;  /* 0x000000ffff28b224 */ /* 0x000fe200078e0a28 */
[----:B------:R-:W-:Y:S01]  /*1f50*/  ISETP.GT.U32.AND P3, PT, R7, R48, PT ;  /* 0x000000300700720c */ /* 0x000fe20003f64070 */
[----:B------:R-:W-:-:S02]  /*1f60*/  @!P0 IMAD.IADD R36, R36, 0x1, -R7 ;  /* 0x0000000124248824 */ /* 0x000fc400078e0a07 */
[----:B------:R-:W-:Y:S02]  /*1f70*/  VIADD R5, R15, 0x28 ;  /* 0x000000280f057836 */ /* 0x000fe40000000000 */
[--C-:B------:R-:W-:Y:S01]  /*1f80*/  @!P5 IMAD.IADD R44, R44, 0x1, -R7.reuse ;  /* 0x000000012c2cd824 */ /* 0x100fe200078e0a07 */
[----:B------:R-:W-:Y:S01]  /*1f90*/  ISETP.GT.U32.AND P0, PT, R7, R36, PT ;  /* 0x000000240700720c */ /* 0x000fe20003f04070 */
[----:B------:R-:W-:Y:S01]  /*1fa0*/  VIADD R11, R15, 0x24 ;  /* 0x000000240f0b7836 */ /* 0x000fe20000000000 */
[----:B------:R-:W-:Y:S01]  /*1fb0*/  IABS R50, R5 ;  /* 0x0000000500327213 */ /* 0x000fe20000000000 */
[--C-:B------:R-:W-:Y:S01]  /*1fc0*/  @!P1 IMAD.IADD R46, R46, 0x1, -R7.reuse ;  /* 0x000000012e2e9824 */ /* 0x100fe200078e0a07 */
[----:B------:R-:W-:Y:S01]  /*1fd0*/  ISETP.GE.AND P5, PT, R5, RZ, PT ;  /* 0x000000ff0500720c */ /* 0x000fe20003fa6270 */
[----:B------:R-:W-:Y:S01]  /*1fe0*/  @!P6 IMAD.IADD R38, R38, 0x1, -R7 ;  /* 0x000000012626e824 */ /* 0x000fe200078e0a07 */
[----:B------:R-:W-:Y:S01]  /*1ff0*/  ISETP.GT.U32.AND P1, PT, R7, R44, PT ;  /* 0x0000002c0700720c */ /* 0x000fe20003f24070 */
[----:B------:R-:W-:Y:S01]  /*2000*/  IMAD.HI.U32 R5, R4, R50, RZ ;  /* 0x0000003204057227 */ /* 0x000fe200078e00ff */
[----:B------:R-:W-:-:S02]  /*2010*/  IABS R52, R11 ;  /* 0x0000000b00347213 */ /* 0x000fc40000000000 */
[C---:B------:R-:W-:Y:S01]  /*2020*/  ISETP.GT.U32.AND P6, PT, R7.reuse, R38, PT ;  /* 0x000000260700720c */ /* 0x040fe20003fc4070 */
[----:B------:R-:W-:Y:S01]  /*2030*/  @!P3 IMAD.IADD R48, R48, 0x1, -R7 ;  /* 0x000000013030b824 */ /* 0x000fe200078e0a07 */
[----:B------:R-:W-:Y:S01]  /*2040*/  ISETP.GT.U32.AND P3, PT, R7, R46, PT ;  /* 0x0000002e0700720c */ /* 0x000fe20003f64070 */
[----:B------:R-:W-:Y:S02]  /*2050*/  IMAD.MOV R9, RZ, RZ, -R5 ;  /* 0x000000ffff097224 */ /* 0x000fe400078e0a05 */
[----:B------:R-:W-:-:S04]  /*2060*/  IMAD.HI.U32 R5, R4, R52, RZ ;  /* 0x0000003404057227 */ /* 0x000fc800078e00ff */
[----:B------:R-:W-:Y:S01]  /*2070*/  @!P0 IMAD.IADD R36, R36, 0x1, -R7 ;  /* 0x0000000124248824 */ /* 0x000fe200078e0a07 */
[----:B------:R-:W-:Y:S01]  /*2080*/  ISETP.GE.AND P0, PT, R19, RZ, PT ;  /* 0x000000ff1300720c */ /* 0x000fe20003f06270 */
[C---:B------:R-:W-:Y:S02]  /*2090*/  IMAD R50, R7.reuse, R9, R50 ;  /* 0x0000000907327224 */ /* 0x040fe400078e0232 */
[----:B------:R-:W-:Y:S02]  /*20a0*/  IMAD.MOV R5, RZ, RZ, -R5 ;  /* 0x000000ffff057224 */ /* 0x000fe400078e0a05 */
[----:B------:R-:W-:Y:S01]  /*20b0*/  @!P4 IMAD.MOV R36, RZ, RZ, -R36 ;  /* 0x000000ffff24c224 */ /* 0x000fe200078e0a24 */
[C---:B------:R-:W-:Y:S01]  /*20c0*/  ISETP.GT.U32.AND P4, PT, R7.reuse, R42, PT ;  /* 0x0000002a0700720c */ /* 0x040fe20003f84070 */
[----:B------:R-:W-:Y:S01]  /*20d0*/  @!P1 IMAD.IADD R44, R44, 0x1, -R7 ;  /* 0x000000012c2c9824 */ /* 0x000fe200078e0a07 */
[C---:B------:R-:W-:Y:S01]  /*20e0*/  ISETP.GT.U32.AND P1, PT, R7.reuse, R50, PT ;  /* 0x000000320700720c */ /* 0x040fe20003f24070 */
[----:B------:R-:W-:-:S02]  /*20f0*/  IMAD R52, R7, R5, R52 ;  /* 0x0000000507347224 */ /* 0x000fc400078e0234 */
[--C-:B------:R-:W-:Y:S02]  /*2100*/  @!P3 IMAD.IADD R46, R46, 0x1, -R7.reuse ;  /* 0x000000012e2eb824 */ /* 0x100fe400078e0a07 */
[--C-:B------:R-:W-:Y:S01]  /*2110*/  @!P6 IMAD.IADD R38, R38, 0x1, -R7.reuse ;  /* 0x000000012626e824 */ /* 0x100fe200078e0a07 */
[----:B------:R-:W-:Y:S01]  /*2120*/  ISETP.GT.U32.AND P3, PT, R7, R52, PT ;  /* 0x000000340700720c */ /* 0x000fe20003f64070 */
[----:B------:R-:W-:Y:S01]  /*2130*/  VIADD R19, R15, 0x18 ;  /* 0x000000180f137836 */ /* 0x000fe20000000000 */
[----:B------:R-:W-:Y:S01]  /*2140*/  ISETP.GE.AND P6, PT, R13, RZ, PT ;  /* 0x000000ff0d00720c */ /* 0x000fe20003fc6270 */
[----:B------:R-:W-:Y:S02]  /*2150*/  VIADD R13, R15, 0x20 ;  /* 0x000000200f0d7836 */ /* 0x000fe40000000000 */
[----:B------:R-:W-:Y:S01]  /*2160*/  @!P2 IMAD.MOV R38, RZ, RZ, -R38 ;  /* 0x000000ffff26a224 */ /* 0x000fe200078e0a26 */
[----:B------:R-:W-:Y:S01]  /*2170*/  ISETP.GE.AND P2, PT, R17, RZ, PT ;  /* 0x000000ff1100720c */ /* 0x000fe20003f46270 */
[--C-:B------:R-:W-:Y:S01]  /*2180*/  @!P4 IMAD.IADD R42, R42, 0x1, -R7.reuse ;  /* 0x000000012a2ac824 */ /* 0x100fe200078e0a07 */
[----:B------:R-:W-:Y:S01]  /*2190*/  IABS R54, R13 ;  /* 0x0000000d00367213 */ /* 0x000fe20000000000 */
[--C-:B------:R-:W-:Y:S01]  /*21a0*/  @!P1 IMAD.IADD R50, R50, 0x1, -R7.reuse ;  /* 0x0000000132329824 */ /* 0x100fe200078e0a07 */
[----:B------:R-:W-:Y:S01]  /*21b0*/  ISETP.GE.AND P4, PT, R21, RZ, PT ;  /* 0x000000ff1500720c */ /* 0x000fe20003f86270 */
[----:B------:R-:W-:Y:S01]  /*21c0*/  VIADD R17, R15, 0x1c ;  /* 0x0000001c0f117836 */ /* 0x000fe20000000000 */
[----:B------:R-:W-:Y:S01]  /*21d0*/  IABS R58, R19 ;  /* 0x00000013003a7213 */ /* 0x000fe20000000000 */
[----:B------:R-:W-:Y:S01]  /*21e0*/  @!P0 IMAD.MOV R42, RZ, RZ, -R42 ;  /* 0x000000ffff2a8224 */ /* 0x000fe200078e0a2a */
[C---:B------:R-:W-:Y:S01]  /*21f0*/  ISETP.GT.U32.AND P0, PT, R7.reuse, R48, PT ;  /* 0x000000300700720c */ /* 0x040fe20003f04070 */
[----:B------:R-:W-:Y:S01]  /*2200*/  @!P3 IMAD.IADD R52, R52, 0x1, -R7 ;  /* 0x000000013434b824 */ /* 0x000fe200078e0a07 */
[----:B------:R-:W-:Y:S01]  /*2210*/  ISETP.GT.U32.AND P1, PT, R7, R50, PT ;  /* 0x000000320700720c */ /* 0x000fe20003f24070 */
[----:B------:R-:W-:Y:S01]  /*2220*/  IMAD.HI.U32 R5, R4, R54, RZ ;  /* 0x0000003604057227 */ /* 0x000fe200078e00ff */
[----:B------:R-:W-:-:S02]  /*2230*/  IABS R56, R17 ;  /* 0x0000001100387213 */ /* 0x000fc40000000000 */
[----:B------:R-:W-:Y:S01]  /*2240*/  ISETP.GT.U32.AND P3, PT, R7, R52, PT ;  /* 0x000000340700720c */ /* 0x000fe20003f64070 */
[----:B------:R-:W-:Y:S02]  /*2250*/  IMAD.MOV R5, RZ, RZ, -R5 ;  /* 0x000000ffff057224 */ /* 0x000fe400078e0a05 */
[----:B------:R-:W-:-:S04]  /*2260*/  IMAD.HI.U32 R9, R4, R56, RZ ;  /* 0x0000003804097227 */ /* 0x000fc800078e00ff */
[----:B------:R-:W-:Y:S02]  /*2270*/  IMAD R54, R7, R5, R54 ;  /* 0x0000000507367224 */ /* 0x000fe400078e0236 */
[----:B------:R-:W-:Y:S02]  /*2280*/  VIADD R21, R15, 0x14 ;  /* 0x000000140f157836 */ /* 0x000fe40000000000 */
[----:B------:R-:W-:Y:S02]  /*2290*/  IMAD.MOV R9, RZ, RZ, -R9 ;  /* 0x000000ffff097224 */ /* 0x000fe400078e0a09 */
[--C-:B------:R-:W-:Y:S01]  /*22a0*/  @!P0 IMAD.IADD R48, R48, 0x1, -R7.reuse ;  /* 0x0000000130308824 */ /* 0x100fe200078e0a07 */
[----:B------:R-:W-:Y:S01]  /*22b0*/  ISETP.GE.AND P0, PT, R11, RZ, PT ;  /* 0x000000ff0b00720c */ /* 0x000fe20003f06270 */
[----:B------:R-:W-:Y:S01]  /*22c0*/  @!P1 IMAD.IADD R50, R50, 0x1, -R7 ;  /* 0x0000000132329824 */ /* 0x000fe200078e0a07 */
[C---:B------:R-:W-:Y:S01]  /*22d0*/  ISETP.GT.U32.AND P1, PT, R7.reuse, R54, PT ;  /* 0x000000360700720c */ /* 0x040fe20003f24070 */
[----:B------:R-:W-:Y:S01]  /*22e0*/  IMAD R56, R7, R9, R56 ;  /* 0x0000000907387224 */ /* 0x000fe200078e0238 */
[----:B------:R-:W-:Y:S01]  /*22f0*/  IABS R60, R21 ;  /* 0x00000015003c7213 */ /* 0x000fe20000000000 */
[----:B------:R-:W-:-:S04]  /*2300*/  IMAD.HI.U32 R11, R4, R58, RZ ;  /* 0x0000003a040b7227 */ /* 0x000fc800078e00ff */
[----:B------:R-:W-:Y:S01]  /*2310*/  @!P3 IMAD.IADD R52, R52, 0x1, -R7 ;  /* 0x000000013434b824 */ /* 0x000fe200078e0a07 */
[----:B------:R-:W-:Y:S01]  /*2320*/  ISETP.GT.U32.AND P3, PT, R7, R56, PT ;  /* 0x000000380700720c */ /* 0x000fe20003f64070 */
        /* <DEDUP_REMOVED lines=8> */
[----:B------:R-:W-:Y:S01]  /*23b0*/  @!P3 IMAD.IADD R56, R56, 0x1, -R7 ;  /* 0x000000013838b824 */ /* 0x000fe200078e0a07 */
[C---:B------:R-:W-:Y:S01]  /*23c0*/  ISETP.GT.U32.AND P3, PT, R7.reuse, R60, PT ;  /* 0x0000003c0700720c */ /* 0x040fe20003f64070 */
[----:B------:R-:W-:Y:S02]  /*23d0*/  IMAD.MOV R5, RZ, RZ, -R5 ;  /* 0x000000ffff057224 */ /* 0x000fe400078e0a05 */
[----:B------:R-:W-:Y:S02]  /*23e0*/  @!P6 IMAD.MOV R44, RZ, RZ, -R44 ;  /* 0x000000ffff2ce224 */ /* 0x000fe400078e0a2c */
[C---:B------:R-:W-:Y:S02]  /*23f0*/  IMAD R62, R7.reuse, R5, R62 ;  /* 0x00000005073e7224 */ /* 0x040fe400078e023e */
[----:B------:R-:W-:Y:S02]  /*2400*/  @!P1 IMAD.IADD R58, R58, 0x1, -R7 ;  /* 0x000000013a3a9824 */ /* 0x000fe400078e0a07 */
[----:B------:R-:W-:Y:S01]  /*2410*/  IMAD.HI.U32 R5, R4, R64, RZ ;  /* 0x0000004004057227 */ /* 0x000fe200078e00ff */
[----:B------:R-:W-:-:S03]  /*2420*/  ISETP.GT.U32.AND P1, PT, R7, R62, PT ;  /* 0x0000003e0700720c */ /* 0x000fc60003f24070 */
[----:B------:R-:W-:Y:S02]  /*2430*/  IMAD.MOV R5, RZ, RZ, -R5 ;  /* 0x000000ffff057224 */ /* 0x000fe400078e0a05 */
[----:B------:R-:W-:Y:S01]  /*2440*/  @!P3 IMAD.IADD R60, R60, 0x1, -R7 ;  /* 0x000000013c3cb824 */ /* 0x000fe200078e0a07 */
[----:B------:R-:W-:Y:S01]  /*2450*/  ISETP.GE.AND P3, PT, R13, RZ, PT ;  /* 0x000000ff0d00720c */ /* 0x000fe20003f66270 */
[C---:B------:R-:W-:Y:S01]  /*2460*/  IMAD R64, R7.reuse, R5, R64 ;  /* 0x0000000507407224 */ /* 0x040fe200078e0240 */
[----:B------:R-:W-:Y:S01]  /*2470*/  SHF.R.S32.HI R5, RZ, 0x1f, R2 ;  /* 0x0000001fff057819 */ /* 0x000fe20000011402 */
[C---:B------:R-:W-:Y:S01]  /*2480*/  IMAD.HI.U32 R9, R4.reuse, R66, RZ ;  /* 0x0000004204097227 */ /* 0x040fe200078e00ff */
[----:B------:R-:W-:Y:S02]  /*2490*/  ISETP.GT.U32.AND P6, PT, R7, R60, PT ;  /* 0x0000003c0700720c */ /* 0x000fe40003fc4070 */
[----:B------:R-:W-:Y:S01]  /*24a0*/  LEA.HI R2, R5, R2, RZ, 0x5 ;  /* 0x0000000205027211 */ /* 0x000fe200078f28ff */
[----:B------:R-:W-:-:S03]  /*24b0*/  IMAD.HI.U32 R11, R4, R68, RZ ;  /* 0x00000044040b7227 */ /* 0x000fc600078e00ff */
[----:B------:R-:W-:Y:S01]  /*24c0*/  SHF.R.S32.HI R2, RZ, 0x5, R2 ;  /* 0x00000005ff027819 */ /* 0x000fe20000011402 */
[----:B------:R-:W-:-:S04]  /*24d0*/  IMAD.HI.U32 R4, R4, R70, RZ ;  /* 0x0000004604047227 */ /* 0x000fc800078e00ff */
[----:B------:R-:W-:Y:S01]  /*24e0*/  @!P0 IMAD.MOV R52, RZ, RZ, -R52 ;  /* 0x000000ffff348224 */ /* 0x000fe200078e0a34 */
[C---:B------:R-:W-:Y:S01]  /*24f0*/  ISETP.GT.U32.AND P0, PT, R7.reuse, R64, PT ;  /* 0x000000400700720c */ /* 0x040fe20003f04070 */
[----:B------:R-:W-:Y:S01]  /*2500*/  @!P1 IMAD.IADD R62, R62, 0x1, -R7 ;  /* 0x000000013e3e9824 */ /* 0x000fe200078e0a07 */
[C---:B------:R-:W-:Y:S01]  /*2510*/  ISETP.GT.U32.AND P1, PT, R7.reuse, R54, PT ;  /* 0x000000360700720c */ /* 0x040fe20003f24070 */
[----:B------:R-:W-:Y:S01]  /*2520*/  @!P2 IMAD.MOV R46, RZ, RZ, -R46 ;  /* 0x000000ffff2ea224 */ /* 0x000fe200078e0a2e */
[C---:B------:R-:W-:Y:S01]  /*2530*/  ISETP.GT.U32.AND P2, PT, R7.reuse, R56, PT ;  /* 0x000000380700720c */ /* 0x040fe20003f44070 */
[----:B------:R-:W-:Y:S02]  /*2540*/  IMAD.MOV R4, RZ, RZ, -R4 ;  /* 0x000000ffff047224 */ /* 0x000fe400078e0a04 */
[----:B------:R-:W-:Y:S01]  /*2550*/  @!P5 IMAD.MOV R50, RZ, RZ, -R50 ;  /* 0x000000ffff32d224 */ /* 0x000fe200078e0a32 */
[C---:B------:R-:W-:Y:S01]  /*2560*/  ISETP.GT.U32.AND P5, PT, R7.reuse, R62, PT ;  /* 0x0000003e0700720c */ /* 0x040fe20003fa4070 */
[----:B------:R-:W-:-:S02]  /*2570*/  IMAD R70, R7, R4, R70 ;  /* 0x0000000407467224 */ /* 0x000fc400078e0246 */
[----:B------:R-:W-:Y:S02]  /*2580*/  IMAD.MOV R9, RZ, RZ, -R9 ;  /* 0x000000ffff097224 */ /* 0x000fe400078e0a09 */
[----:B------:R-:W-:Y:S02]  /*2590*/  IMAD.MOV R11, RZ, RZ, -R11 ;  /* 0x000000ffff0b7224 */ /* 0x000fe400078e0a0b */
[----:B------:R-:W-:Y:S01]  /*25a0*/  @!P4 IMAD.MOV R48, RZ, RZ, -R48 ;  /* 0x000000ffff30c224 */ /* 0x000fe200078e0a30 */
[C---:B------:R-:W-:Y:S01]  /*25b0*/  ISETP.GT.U32.AND P4, PT, R7.reuse, R58, PT ;  /* 0x0000003a0700720c */ /* 0x040fe20003f84070 */
[----:B------:R-:W-:Y:S01]  /*25c0*/  @!P6 IMAD.IADD R60, R60, 0x1, -R7 ;  /* 0x000000013c3ce824 */ /* 0x000fe200078e0a07 */
[C---:B------:R-:W-:Y:S01]  /*25d0*/  ISETP.GT.U32.AND P6, PT, R7.reuse, R70, PT ;  /* 0x000000460700720c */ /* 0x040fe20003fc4070 */
[C---:B------:R-:W-:Y:S02]  /*25e0*/  IMAD R66, R7.reuse, R9, R66 ;  /* 0x0000000907427224 */ /* 0x040fe400078e0242 */
[----:B------:R-:W-:-:S02]  /*25f0*/  IMAD R68, R7, R11, R68 ;  /* 0x0000000b07447224 */ /* 0x000fc400078e0244 */
[--C-:B------:R-:W-:Y:S01]  /*2600*/  @!P0 IMAD.IADD R64, R64, 0x1, -R7.reuse ;  /* 0x0000000140408824 */ /* 0x100fe200078e0a07 */
[----:B------:R-:W-:Y:S01]  /*2610*/  ISETP.GE.AND P0, PT, R19, RZ, PT ;  /* 0x000000ff1300720c */ /* 0x000fe20003f06270 */
[--C-:B------:R-:W-:Y:S01]  /*2620*/  @!P1 IMAD.IADD R54, R54, 0x1, -R7.reuse ;  /* 0x0000000136369824 */ /* 0x100fe200078e0a07 */
[C---:B------:R-:W-:Y:S01]  /*2630*/  ISETP.GT.U32.AND P1, PT, R7.reuse, R66, PT ;  /* 0x000000420700720c */ /* 0x040fe20003f24070 */
[--C-:B------:R-:W-:Y:S01]  /*2640*/  @!P2 IMAD.IADD R56, R56, 0x1, -R7.reuse ;  /* 0x000000013838a824 */ /* 0x100fe200078e0a07 */
[----:B------:R-:W-:Y:S01]  /*2650*/  ISETP.GT.U32.AND P2, PT, R7, R68, PT ;  /* 0x000000440700720c */ /* 0x000fe20003f44070 */
[--C-:B------:R-:W-:Y:S01]  /*2660*/  @!P5 IMAD.IADD R62, R62, 0x1, -R7.reuse ;  /* 0x000000013e3ed824 */ /* 0x100fe200078e0a07 */
[----:B------:R-:W-:Y:S01]  /*2670*/  ISETP.GE.AND P5, PT, R17, RZ, PT ;  /* 0x000000ff1100720c */ /* 0x000fe20003fa6270 */
[--C-:B------:R-:W-:Y:S01]  /*2680*/  @!P4 IMAD.IADD R58, R58, 0x1, -R7.reuse ;  /* 0x000000013a3ac824 */ /* 0x100fe200078e0a07 */
[----:B------:R-:W1:Y:S01]  /*2690*/  LDC R11, c[0x0][0x240] ;  /* 0x00009000ff0b7b82 */ /* 0x000e620000000800 */
[--C-:B------:R-:W-:Y:S01]  /*26a0*/  @!P6 IMAD.IADD R70, R70, 0x1, -R7.reuse ;  /* 0x000000014646e824 */ /* 0x100fe200078e0a07 */
[----:B------:R-:W-:Y:S01]  /*26b0*/  ISETP.GE.AND P6, PT, R23, RZ, PT ;  /* 0x000000ff1700720c */ /* 0x000fe20003fc6270 */
[----:B------:R-:W-:Y:S01]  /*26c0*/  @!P3 IMAD.MOV R54, RZ, RZ, -R54 ;  /* 0x000000ffff36b224 */ /* 0x000fe200078e0a36 */
[----:B------:R-:W-:Y:S01]  /*26d0*/  ISETP.GE.AND P4, PT, R15, RZ, PT ;  /* 0x000000ff0f00720c */ /* 0x000fe20003f86270 */
[----:B------:R-:W-:Y:S01]  /*26e0*/  @!P0 IMAD.MOV R58, RZ, RZ, -R58 ;  /* 0x000000ffff3a8224 */ /* 0x000fe200078e0a3a */
[C---:B------:R-:W-:Y:S01]  /*26f0*/  ISETP.GT.U32.AND P0, PT, R7.reuse, R70, PT ;  /* 0x000000460700720c */ /* 0x040fe20003f04070 */
[--C-:B------:R-:W-:Y:S01]  /*2700*/  @!P1 IMAD.IADD R66, R66, 0x1, -R7.reuse ;  /* 0x0000000142429824 */ /* 0x100fe200078e0a07 */
[----:B------:R-:W-:Y:S01]  /*2710*/  ISETP.GT.U32.AND P1, PT, R7, R64, PT ;  /* 0x000000400700720c */ /* 0x000fe20003f24070 */
[----:B------:R-:W-:Y:S01]  /*2720*/  @!P2 IMAD.IADD R68, R68, 0x1, -R7 ;  /* 0x000000014444a824 */ /* 0x000fe200078e0a07 */
[----:B------:R-:W-:Y:S01]  /*2730*/  ISETP.GE.AND P2, PT, R21, RZ, PT ;  /* 0x000000ff1500720c */ /* 0x000fe20003f46270 */
[----:B------:R-:W-:Y:S01]  /*2740*/  @!P5 IMAD.MOV R56, RZ, RZ, -R56 ;  /* 0x000000ffff38d224 */ /* 0x000fe200078e0a38 */
[C---:B------:R-:W-:Y:S01]  /*2750*/  ISETP.GT.U32.AND P3, PT, R7.reuse, R66, PT ;  /* 0x000000420700720c */ /* 0x040fe20003f64070 */
[----:B------:R-:W-:Y:S01]  /*2760*/  IMAD.SHL.U32 R4, R0, 0x2, RZ ;  /* 0x0000000200047824 */ /* 0x000fe200078e00ff */
[----:B------:R-:W-:Y:S01]  /*2770*/  ISETP.GT.U32.AND P5, PT, R7, R68, PT ;  /* 0x000000440700720c */ /* 0x000fe20003fa4070 */
[----:B------:R-:W-:-:S02]  /*2780*/  @!P6 IMAD.MOV R62, RZ, RZ, -R62 ;  /* 0x000000ffff3ee224 */ /* 0x000fc400078e0a3e */
[----:B------:R-:W-:Y:S01]  /*2790*/  IMAD R6, R6, UR6, RZ ;  /* 0x0000000606067c24 */ /* 0x000fe2000f8e02ff */
[----:B------:R-:W-:Y:S01]  /*27a0*/  LOP3.LUT R5, R4, 0x7e, RZ, 0xc0, !PT ;  /* 0x0000007e04057812 */ /* 0x000fe200078ec0ff */
[--C-:B------:R-:W-:Y:S01]  /*27b0*/  @!P0 IMAD.IADD R70, R70, 0x1, -R7.reuse ;  /* 0x0000000146468824 */ /* 0x100fe200078e0a07 */
[----:B------:R-:W-:Y:S01]  /*27c0*/  ISETP.NE.AND P0, PT, R25, RZ, PT ;  /* 0x000000ff1900720c */ /* 0x000fe20003f05270 */
[--C-:B------:R-:W-:Y:S01]  /*27d0*/  @!P1 IMAD.IADD R64, R64, 0x1, -R7.reuse ;  /* 0x0000000140409824 */ /* 0x100fe200078e0a07 */
[----:B------:R-:W-:Y:S01]  /*27e0*/  LOP3.LUT R25, RZ, R25, RZ, 0x33, !PT ;  /* 0x00000019ff197212 */ /* 0x000fe200078e33ff */
[----:B------:R-:W-:Y:S01]  /*27f0*/  @!P2 IMAD.MOV R60, RZ, RZ, -R60 ;  /* 0x000000ffff3ca224 */ /* 0x000fe200078e0a3c */
[----:B------:R-:W-:Y:S01]  /*2800*/  ISETP.GE.AND P1, PT, R27, RZ, PT ;  /* 0x000000ff1b00720c */ /* 0x000fe20003f26270 */
[--C-:B------:R-:W-:Y:S01]  /*2810*/  @!P3 IMAD.IADD R66, R66, 0x1, -R7.reuse ;  /* 0x000000014242b824 */ /* 0x100fe200078e0a07 */
[----:B------:R-:W-:Y:S01]  /*2820*/  ISETP.GE.AND P3, PT, R29, RZ, PT ;  /* 0x000000ff1d00720c */ /* 0x000fe20003f66270 */
[----:B------:R-:W-:Y:S01]  /*2830*/  @!P5 IMAD.IADD R68, R68, 0x1, -R7 ;  /* 0x000000014444d824 */ /* 0x000fe200078e0a07 */
[----:B------:R-:W-:Y:S01]  /*2840*/  SEL R7, R25, R8, !P0 ;  /* 0x0000000819077207 */ /* 0x000fe20004000000 */
[----:B------:R-:W-:Y:S01]  /*2850*/  @!P4 IMAD.MOV R70, RZ, RZ, -R70 ;  /* 0x000000ffff46c224 */ /* 0x000fe200078e0a46 */
[----:B------:R-:W2:Y:S01]  /*2860*/  LDC.64 R8, c[0x0][0x218] ;  /* 0x00008600ff087b82 */ /* 0x000ea20000000a00 */
[----:B------:R-:W-:Y:S01]  /*2870*/  ISETP.GE.AND P5, PT, R31, RZ, PT ;  /* 0x000000ff1f00720c */ /* 0x000fe20003fa6270 */
[----:B------:R-:W-:Y:S01]  /*2880*/  IMAD R4, R74, 0x40, R5 ;  /* 0x000000404a047824 */ /* 0x000fe200078e0205 */
[----:B------:R-:W-:Y:S01]  /*2890*/  SEL R10, R25, R10, !P0 ;  /* 0x0000000a190a7207 */ /* 0x000fe20004000000 */
[----:B-1----:R-:W-:Y:S01]  /*28a0*/  IMAD R7, R7, R11, RZ ;  /* 0x0000000b07077224 */ /* 0x002fe200078e02ff */
[C---:B------:R-:W-:Y:S01]  /*28b0*/  SEL R12, R25.reuse, R12, !P0 ;  /* 0x0000000c190c7207 */ /* 0x040fe20004000000 */
[----:B0-----:R-:W-:Y:S01]  /*28c0*/  IMAD.WIDE R232, R6, 0x2, RZ ;  /* 0x0000000206e87825 */ /* 0x001fe200078e02ff */
[----:B------:R-:W-:-:S02]  /*28d0*/  SEL R14, R25, R14, !P0 ;  /* 0x0000000e190e7207 */ /* 0x000fc40004000000 */
[----:B------:R-:W-:Y:S02]  /*28e0*/  CS2R R74, SRZ ;  /* 0x00000000004a7805 */ /* 0x000fe4000001ff00 */
[C---:B------:R-:W-:Y:S01]  /*28f0*/  SEL R16, R25.reuse, R16, !P0 ;  /* 0x0000001019107207 */ /* 0x040fe20004000000 */
[----:B------:R-:W-:Y:S01]  /*2900*/  @!P1 IMAD.MOV R64, RZ, RZ, -R64 ;  /* 0x000000ffff409224 */ /* 0x000fe200078e0a40 */
[C---:B------:R-:W-:Y:S01]  /*2910*/  SEL R18, R25.reuse, R18, !P0 ;  /* 0x0000001219127207 */ /* 0x040fe20004000000 */
[----:B------:R-:W-:Y:S01]  /*2920*/  @!P3 IMAD.MOV R66, RZ, RZ, -R66 ;  /* 0x000000ffff42b224 */ /* 0x000fe200078e0a42 */
[C---:B------:R-:W-:Y:S01]  /*2930*/  SEL R20, R25.reuse, R20, !P0 ;  /* 0x0000001419147207 */ /* 0x040fe20004000000 */
[----:B------:R-:W-:Y:S01]  /*2940*/  @!P5 IMAD.MOV R68, RZ, RZ, -R68 ;  /* 0x000000ffff44d224 */ /* 0x000fe200078e0a44 */
[C---:B------:R-:W-:Y:S01]  /*2950*/  SEL R22, R25.reuse, R22, !P0 ;  /* 0x0000001619167207 */ /* 0x040fe20004000000 */
[-C--:B------:R-:W-:Y:S01]  /*2960*/  IMAD R10, R10, R11.reuse, RZ ;  /* 0x0000000b0a0a7224 */ /* 0x080fe200078e02ff */
        /* <DEDUP_REMOVED lines=46> */
[----:B------:R-:W-:Y:S01]  /*2c50*/  SEL R25, R25, R70, !P0 ;  /* 0x0000004619197207 */ /* 0x000fe20004000000 */
[-C--:B------:R-:W-:Y:S01]  /*2c60*/  IMAD R58, R58, R11.reuse, RZ ;  /* 0x0000000b3a3a7224 */ /* 0x080fe200078e02ff */
[CC--:B--2---:R-:W-:Y:S01]  /*2c70*/  LEA R13, P4, R7.reuse, R8.reuse, 0x1 ;  /* 0x00000008070d7211 */ /* 0x0c4fe200078808ff */
[-C--:B------:R-:W-:Y:S01]  /*2c80*/  IMAD R60, R60, R11.reuse, RZ ;  /* 0x0000000b3c3c7224 */ /* 0x080fe200078e02ff */
[-C--:B------:R-:W-:Y:S01]  /*2c90*/  LEA R15, P3, R10, R8.reuse, 0x1 ;  /* 0x000000080a0f7211 */ /* 0x080fe200078608ff */
[----:B------:R-:W-:Y:S01]  /*2ca0*/  IMAD R62, R62, R11, RZ ;  /* 0x0000000b3e3e7224 */ /* 0x000fe200078e02ff */
[----:B------:R-:W-:Y:S01]  /*2cb0*/  LEA.HI.X.SX32 R7, R7, R9, 0x1, P4 ;  /* 0x0000000907077211 */ /* 0x000fe200020f0eff */
[-C--:B------:R-:W-:Y:S01]  /*2cc0*/  IMAD R64, R64, R11.reuse, RZ ;  /* 0x0000000b40407224 */ /* 0x080fe200078e02ff */
[----:B------:R0:W-:Y:S01]  /*2cd0*/  STL [R1+0x404], R13 ;  /* 0x0004040d01007387 */ /* 0x0001e20000100800 */
[----:B------:R-:W-:Y:S01]  /*2ce0*/  IMAD R66, R66, R11, RZ ;  /* 0x0000000b42427224 */ /* 0x000fe200078e02ff */
[----:B------:R-:W-:Y:S01]  /*2cf0*/  LEA.HI.X.SX32 R10, R10, R9, 0x1, P3 ;  /* 0x000000090a0a7211 */ /* 0x000fe200018f0eff */
[-C--:B------:R-:W-:Y:S01]  /*2d00*/  IMAD R68, R68, R11.reuse, RZ ;  /* 0x0000000b44447224 */ /* 0x080fe200078e02ff */
[----:B------:R1:W-:Y:S01]  /*2d10*/  STL [R1+0x3fc], R15 ;  /* 0x0003fc0f01007387 */ /* 0x0003e20000100800 */
[----:B------:R-:W-:Y:S01]  /*2d20*/  IMAD R25, R25, R11, RZ ;  /* 0x0000000b19197224 */ /* 0x000fe200078e02ff */
[----:B------:R-:W-:Y:S01]  /*2d30*/  LEA R11, P2, R12, R8, 0x1 ;  /* 0x000000080c0b7211 */ /* 0x000fe200078408ff */
[----:B------:R-:W-:Y:S01]  /*2d40*/  IMAD R3, R3, UR6, RZ ;  /* 0x0000000603037c24 */ /* 0x000fe2000f8e02ff */
[----:B------:R-:W-:-:S02]  /*2d50*/  LOP3.LUT R5, R5, 0x90, R72, 0x78, !PT ;  /* 0x0000009005057812 */ /* 0x000fc400078e7848 */
[----:B------:R-:W-:Y:S02]  /*2d60*/  CS2R R70, SRZ ;  /* 0x0000000000467805 */ /* 0x000fe4000001ff00 */
[-C--:B0-----:R-:W-:Y:S01]  /*2d70*/  LEA R13, P1, R14, R8.reuse, 0x1 ;  /* 0x000000080e0d7211 */ /* 0x081fe200078208ff */
[----:B------:R0:W-:Y:S01]  /*2d80*/  STL [R1+0x3f4], R11 ;  /* 0x0003f40b01007387 */ /* 0x0001e20000100800 */
[----:B------:R-:W-:Y:S02]  /*2d90*/  LOP3.LUT R6, R4, 0x70, RZ, 0x3c, !PT ;  /* 0x0000007004067812 */ /* 0x000fe400078e3cff */
[----:B------:R-:W-:Y:S02]  /*2da0*/  CS2R R72, SRZ ;  /* 0x0000000000487805 */ /* 0x000fe4000001ff00 */
[----:B-1----:R-:W-:Y:S01]  /*2db0*/  LEA R15, P0, R16, R8, 0x1 ;  /* 0x00000008100f7211 */ /* 0x002fe200078008ff */
[----:B------:R1:W-:Y:S01]  /*2dc0*/  STL [R1+0x3ec], R13 ;  /* 0x0003ec0d01007387 */ /* 0x0003e20000100800 */
[----:B------:R-:W-:-:S03]  /*2dd0*/  LOP3.LUT R6, R5, 0x20, RZ, 0x3c, !PT ;  /* 0x0000002005067812 */ /* 0x000fc600078e3cff */
[----:B------:R-:W-:Y:S01]  /*2de0*/  STL [R1+0x3e0], R15 ;  /* 0x0003e00f01007387 */ /* 0x000fe20000100800 */
[-C--:B0-----:R-:W-:Y:S02]  /*2df0*/  LEA R11, P6, R18, R8.reuse, 0x1 ;  /* 0x00000008120b7211 */ /* 0x081fe400078c08ff */
[----:B-1----:R-:W-:-:S03]  /*2e00*/  LEA R13, P5, R20, R8, 0x1 ;  /* 0x00000008140d7211 */ /* 0x002fc600078a08ff */
[----:B------:R0:W-:Y:S04]  /*2e10*/  STL [R1+0x3d8], R11 ;  /* 0x0003d80b01007387 */ /* 0x0001e80000100800 */
[----:B------:R-:W-:Y:S04]  /*2e20*/  STL [R1+0x3d0], R13 ;  /* 0x0003d00d01007387 */ /* 0x000fe80000100800 */
[----:B------:R1:W-:Y:S01]  /*2e30*/  STL [R1+0x400], R7 ;  /* 0x0004000701007387 */ /* 0x0003e20000100800 */
[----:B0-----:R-:W-:-:S05]  /*2e40*/  LEA R11, P4, R22, R8, 0x1 ;  /* 0x00000008160b7211 */ /* 0x001fca00078808ff */
[----:B------:R0:W-:Y:S01]  /*2e50*/  STL [R1+0x3c4], R11 ;  /* 0x0003c40b01007387 */ /* 0x0001e20000100800 */
[----:B-1----:R-:W-:-:S03]  /*2e60*/  LEA R7, P3, R24, R8, 0x1 ;  /* 0x0000000818077211 */ /* 0x002fc600078608ff */
[----:B------:R1:W-:Y:S04]  /*2e70*/  STL [R1+0x3f8], R10 ;  /* 0x0003f80a01007387 */ /* 0x0003e80000100800 */
[----:B------:R2:W-:Y:S01]  /*2e80*/  STL [R1+0x3bc], R7 ;  /* 0x0003bc0701007387 */ /* 0x0005e20000100800 */
[----:B0-----:R-:W-:Y:S02]  /*2e90*/  LEA.HI.X.SX32 R11, R12, R9, 0x1, P2 ;  /* 0x000000090c0b7211 */ /* 0x001fe400010f0eff */
[----:B-1----:R-:W-:-:S03]  /*2ea0*/  LEA R10, P2, R26, R8, 0x1 ;  /* 0x000000081a0a7211 */ /* 0x002fc600078408ff */
[----:B------:R0:W-:Y:S01]  /*2eb0*/  STL [R1+0x3f0], R11 ;  /* 0x0003f00b01007387 */ /* 0x0001e20000100800 */
[----:B--2---:R-:W-:-:S03]  /*2ec0*/  LEA.HI.X.SX32 R7, R14, R9, 0x1, P1 ;  /* 0x000000090e077211 */ /* 0x004fc600008f0eff */
[----:B------:R1:W-:Y:S04]  /*2ed0*/  STL [R1+0x3b4], R10 ;  /* 0x0003b40a01007387 */ /* 0x0003e80000100800 */
[----:B------:R2:W-:Y:S01]  /*2ee0*/  STL [R1+0x3e8], R7 ;  /* 0x0003e80701007387 */ /* 0x0005e20000100800 */
[----:B0-----:R-:W-:Y:S02]  /*2ef0*/  LEA R11, P1, R28, R8, 0x1 ;  /* 0x000000081c0b7211 */ /* 0x001fe400078208ff */
[----:B-1----:R-:W-:-:S03]  /*2f00*/  LEA.HI.X.SX32 R10, R16, R9, 0x1, P0 ;  /* 0x00000009100a7211 */ /* 0x002fc600000f0eff */
[----:B------:R0:W-:Y:S01]  /*2f10*/  STL [R1+0x3ac], R11 ;  /* 0x0003ac0b01007387 */ /* 0x0001e20000100800 */
[----:B--2---:R-:W-:-:S03]  /*2f20*/  LEA R7, P0, R30, R8, 0x1 ;  /* 0x000000081e077211 */ /* 0x004fc600078008ff */
        /* <DEDUP_REMOVED lines=16> */
[----:B------:R-:W-:Y:S01]  /*3030*/  STL [R1+0x3b8], R11 ;  /* 0x0003b80b01007387 */ /* 0x000fe20000100800 */
[----:B--2---:R-:W-:-:S03]  /*3040*/  LEA.HI.X.SX32 R7, R26, R9, 0x1, P2 ;  /* 0x000000091a077211 */ /* 0x004fc600010f0eff */
[----:B------:R0:W-:Y:S01]  /*3050*/  STL [R1+0x12c], R10 ;  /* 0x00012c0a01007387 */ /* 0x0001e20000100800 */
[CC--:B------:R-:W-:Y:S02]  /*3060*/  LEA R231, P2, R40.reuse, R8.reuse, 0x1 ;  /* 0x0000000828e77211 */ /* 0x0c0fe400078408ff */
[----:B------:R-:W-:Y:S01]  /*3070*/  CS2R R26, SRZ ;  /* 0x00000000001a7805 */ /* 0x000fe2000001ff00 */
[----:B------:R1:W-:Y:S01]  /*3080*/  STL [R1+0x3b0], R7 ;  /* 0x0003b00701007387 */ /* 0x0003e20000100800 */
[-C--:B------:R-:W-:Y:S02]  /*3090*/  LEA.HI.X.SX32 R230, R40, R9.reuse, 0x1, P2 ;  /* 0x0000000928e67211 */ /* 0x080fe400010f0eff */
[----:B------:R-:W-:Y:S02]  /*30a0*/  CS2R R40, SRZ ;  /* 0x0000000000287805 */ /* 0x000fe4000001ff00 */
[----:B------:R-:W-:Y:S02]  /*30b0*/  LEA R247, P2, R54, R8, 0x1 ;  /* 0x0000000836f77211 */ /* 0x000fe400078408ff */
[----:B0-----:R-:W-:-:S02]  /*30c0*/  LEA.HI.X.SX32 R10, R28, R9, 0x1, P1 ;  /* 0x000000091c0a7211 */ /* 0x001fc400008f0eff */
[----:B------:R-:W-:Y:S02]  /*30d0*/  CS2R R28, SRZ ;  /* 0x00000000001c7805 */ /* 0x000fe4000001ff00 */
[-C--:B------:R-:W-:Y:S02]  /*30e0*/  LEA R235, P1, R42, R8.reuse, 0x1 ;  /* 0x000000082aeb7211 */ /* 0x080fe400078208ff */
[-C--:B-1----:R-:W-:Y:S01]  /*30f0*/  LEA.HI.X.SX32 R7, R30, R9.reuse, 0x1, P0 ;  /* 0x000000091e077211 */ /* 0x082fe200000f0eff */
[----:B------:R0:W-:Y:S01]  /*3100*/  STL [R1+0x3a8], R10 ;  /* 0x0003a80a01007387 */ /* 0x0001e20000100800 */
[----:B------:R-:W-:Y:S02]  /*3110*/  LEA.HI.X.SX32 R234, R42, R9, 0x1, P1 ;  /* 0x000000092aea7211 */ /* 0x000fe400008f0eff */
[----:B------:R-:W-:Y:S02]  /*3120*/  CS2R R30, SRZ ;  /* 0x00000000001e7805 */ /* 0x000fe4000001ff00 */
[-C--:B------:R-:W-:Y:S01]  /*3130*/  LEA R237, P0, R44, R8.reuse, 0x1 ;  /* 0x000000082ced7211 */ /* 0x080fe200078008ff */
[----:B------:R1:W-:Y:S01]  /*3140*/  STL [R1+0x3a0], R7 ;  /* 0x0003a00701007387 */ /* 0x0003e20000100800 */
[----:B------:R-:W-:-:S02]  /*3150*/  LEA R249, P1, R56, R8, 0x1 ;  /* 0x0000000838f97211 */ /* 0x000fc400078208ff */
[----:B------:R-:W-:Y:S02]  /*3160*/  CS2R R42, SRZ ;  /* 0x00000000002a7805 */ /* 0x000fe4000001ff00 */
[-C--:B------:R-:W-:Y:S02]  /*3170*/  LEA.HI.X.SX32 R236, R44, R9.reuse, 0x1, P0 ;  /* 0x000000092cec7211 */ /* 0x080fe400000f0eff */
[----:B------:R-:W-:Y:S02]  /*3180*/  CS2R R44, SRZ ;  /* 0x00000000002c7805 */ /* 0x000fe4000001ff00 */
[-C--:B------:R-:W-:Y:S02]  /*3190*/  LEA.HI.X.SX32 R246, R54, R9.reuse, 0x1, P2 ;  /* 0x0000000936f67211 */ /* 0x080fe400010f0eff */
[----:B------:R-:W-:Y:S02]  /*31a0*/  CS2R R54, SRZ ;  /* 0x0000000000367805 */ /* 0x000fe4000001ff00 */
[----:B0-----:R-:W-:-:S02]  /*31b0*/  LEA.HI.X.SX32 R10, R32, R9, 0x1, P6 ;  /* 0x00000009200a7211 */ /* 0x001fc400030f0eff */
[----:B------:R-:W-:Y:S02]  /*31c0*/  CS2R R32, SRZ ;  /* 0x0000000000207805 */ /* 0x000fe4000001ff00 */
[-C--:B------:R-:W-:Y:S02]  /*31d0*/  LEA R239, P6, R46, R8.reuse, 0x1 ;  /* 0x000000082eef7211 */ /* 0x080fe400078c08ff */
[-C--:B-1----:R-:W-:Y:S01]  /*31e0*/  LEA.HI.X.SX32 R7, R34, R9.reuse, 0x1, P5 ;  /* 0x0000000922077211 */ /* 0x082fe200028f0eff */
[----:B------:R0:W-:Y:S01]  /*31f0*/  STL [R1+0x140], R10 ;  /* 0x0001400a01007387 */ /* 0x0001e20000100800 */
[----:B------:R-:W-:Y:S02]  /*3200*/  LEA R241, P5, R48, R8, 0x1 ;  /* 0x0000000830f17211 */ /* 0x000fe400078a08ff */
[----:B------:R-:W-:Y:S02]  /*3210*/  CS2R R34, SRZ ;  /* 0x0000000000227805 */ /* 0x000fe4000001ff00 */
[-C--:B------:R-:W-:Y:S01]  /*3220*/  LEA.HI.X.SX32 R238, R46, R9.reuse, 0x1, P6 ;  /* 0x000000092eee7211 */ /* 0x080fe200030f0eff */
[----:B------:R1:W-:Y:S01]  /*3230*/  STL [R1+0x138], R7 ;  /* 0x0001380701007387 */ /* 0x0003e20000100800 */
[----:B------:R-:W-:-:S02]  /*3240*/  LEA.HI.X.SX32 R240, R48, R9, 0x1, P5 ;  /* 0x0000000930f07211 */ /* 0x000fc400028f0eff */
[----:B------:R-:W-:Y:S02]  /*3250*/  CS2R R46, SRZ ;  /* 0x00000000002e7805 */ /* 0x000fe4000001ff00 */
[-C--:B------:R-:W-:Y:S02]  /*3260*/  LEA.HI.X.SX32 R248, R56, R9.reuse, 0x1, P1 ;  /* 0x0000000938f87211 */ /* 0x080fe400008f0eff */
[----:B------:R-:W-:Y:S02]  /*3270*/  CS2R R48, SRZ ;  /* 0x0000000000307805 */ /* 0x000fe4000001ff00 */
[----:B------:R-:W-:Y:S02]  /*3280*/  LEA R229, P0, R58, R8, 0x1 ;  /* 0x000000083ae57211 */ /* 0x000fe400078008ff */
[----:B------:R-:W-:Y:S02]  /*3290*/  CS2R R56, SRZ ;  /* 0x0000000000387805 */ /* 0x000fe4000001ff00 */
[----:B0-----:R-:W-:-:S02]  /*32a0*/  LEA.HI.X.SX32 R10, R36, R9, 0x1, P4 ;  /* 0x00000009240a7211 */ /* 0x001fc400020f0eff */
[----:B------:R-:W-:Y:S02]  /*32b0*/  CS2R R36, SRZ ;  /* 0x0000000000247805 */ /* 0x000fe4000001ff00 */
[-C--:B------:R-:W-:Y:S02]  /*32c0*/  LEA R243, P4, R50, R8.reuse, 0x1 ;  /* 0x0000000832f37211 */ /* 0x080fe400078808ff */
[-C--:B-1----:R-:W-:Y:S01]  /*32d0*/  LEA.HI.X.SX32 R7, R38, R9.reuse, 0x1, P3 ;  /* 0x0000000926077211 */ /* 0x082fe200018f0eff */
[----:B------:R-:W-:Y:S01]  /*32e0*/  STL [R1+0x130], R10 ;  /* 0x0001300a01007387 */ /* 0x000fe20000100800 */
[----:B------:R-:W-:Y:S02]  /*32f0*/  LEA R245, P3, R52, R8, 0x1 ;  /* 0x0000000834f57211 */ /* 0x000fe400078608ff */
[----:B------:R-:W-:Y:S02]  /*3300*/  CS2R R38, SRZ ;  /* 0x0000000000267805 */ /* 0x000fe4000001ff00 */
[-C--:B------:R-:W-:Y:S01]  /*3310*/  LEA.HI.X.SX32 R242, R50, R9.reuse, 0x1, P4 ;  /* 0x0000000932f27211 */ /* 0x080fe200020f0eff */
[----:B------:R0:W-:Y:S01]  /*3320*/  STL [R1+0x128], R7 ;  /* 0x0001280701007387 */ /* 0x0001e20000100800 */
[----:B------:R-:W-:-:S02]  /*3330*/  LEA.HI.X.SX32 R244, R52, R9, 0x1, P3 ;  /* 0x0000000934f47211 */ /* 0x000fc400018f0eff */
[----:B------:R-:W-:Y:S02]  /*3340*/  CS2R R50, SRZ ;  /* 0x0000000000327805 */ /* 0x000fe4000001ff00 */
[-C--:B------:R-:W-:Y:S01]  /*3350*/  LEA R227, P6, R60, R8.reuse, 0x1 ;  /* 0x000000083ce37211 */ /* 0x080fe200078c08ff */
[----:B------:R1:W-:Y:S01]  /*3360*/  STL.64 [R1+0x430], R230 ;  /* 0x000430e601007387 */ /* 0x0003e20000100a00 */
[-C--:B------:R-:W-:Y:S02]  /*3370*/  LEA R225, P5, R62, R8.reuse, 0x1 ;  /* 0x000000083ee17211 */ /* 0x080fe400078a08ff */
[----:B------:R-:W-:Y:S02]  /*3380*/  CS2R R52, SRZ ;  /* 0x0000000000347805 */ /* 0x000fe4000001ff00 */
[-C--:B------:R-:W-:Y:S01]  /*3390*/  LEA R223, P4, R64, R8.reuse, 0x1 ;  /* 0x0000000840df7211 */ /* 0x080fe200078808ff */
[----:B------:R-:W-:Y:S01]  /*33a0*/  STL [R1], RZ ;  /* 0x000000ff01007387 */ /* 0x000fe20000100800 */
[-C--:B------:R-:W-:Y:S01]  /*33b0*/  LEA R221, P3, R66, R8.reuse, 0x1 ;  /* 0x0000000842dd7211 */ /* 0x080fe200078608ff */
[----:B0-----:R-:W0:Y:S01]  /*33c0*/  LDC R7, c[0x0][0x238] ;  /* 0x00008e00ff077b82 */ /* 0x001e220000000800 */
[-C--:B------:R-:W-:Y:S01]  /*33d0*/  LEA R219, P2, R68, R8.reuse, 0x1 ;  /* 0x0000000844db7211 */ /* 0x080fe200078408ff */
[----:B------:R-:W-:Y:S01]  /*33e0*/  STL [R1+0x4], RZ ;  /* 0x000004ff01007387 */ /* 0x000fe20000100800 */
[----:B------:R-:W-:-:S02]  /*33f0*/  LEA R217, P1, R25, R8, 0x1 ;  /* 0x0000000819d97211 */ /* 0x000fc400078208ff */
[----:B------:R-:W-:Y:S01]  /*3400*/  LOP3.LUT R10, R0, 0x1f, RZ, 0xc0, !PT ;  /* 0x0000001f000a7812 */ /* 0x000fe200078ec0ff */
[----:B------:R-:W-:Y:S01]  /*3410*/  STL [R1+0x8], RZ ;  /* 0x000008ff01007387 */ /* 0x000fe20000100800 */
[C---:B-1----:R-:W-:Y:S01]  /*3420*/  LOP3.LUT R230, R4.reuse, 0x20, RZ, 0x3c, !PT ;  /* 0x0000002004e67812 */ /* 0x042fe200078e3cff */
[----:B------:R-:W1:Y:S01]  /*3430*/  LDC R8, c[0x0][0x23c] ;  /* 0x00008f00ff087b82 */ /* 0x000e620000000800 */
[C---:B------:R-:W-:Y:S01]  /*3440*/  LOP3.LUT R231, R4.reuse, 0x10, RZ, 0x3c, !PT ;  /* 0x0000001004e77812 */ /* 0x040fe200078e3cff */
[----:B------:R-:W-:Y:S01]  /*3450*/  STL [R1+0xc], RZ ;  /* 0x00000cff01007387 */ /* 0x000fe20000100800 */
[----:B------:R-:W-:Y:S01]  /*3460*/  LOP3.LUT R230, R4, 0x40, RZ, 0x3c, !PT ;  /* 0x0000004004e67812 */ /* 0x000fe200078e3cff */
[----:B------:R-:W-:Y:S01]  /*3470*/  IMAD.U32 R0, RZ, RZ, UR7 ;  /* 0x00000007ff007e24 */ /* 0x000fe2000f8e00ff */
[-C--:B------:R-:W-:Y:S01]  /*3480*/  LEA.HI.X.SX32 R228, R58, R9.reuse, 0x1, P0 ;  /* 0x000000093ae47211 */ /* 0x080fe200000f0eff */
[----:B------:R-:W-:Y:S01]  /*3490*/  STL [R1+0x10], RZ ;  /* 0x000010ff01007387 */ /* 0x000fe20000100800 */
[----:B------:R-:W-:-:S02]  /*34a0*/  LEA.HI.X.SX32 R226, R60, R9, 0x1, P6 ;  /* 0x000000093ce27211 */ /* 0x000fc400030f0eff */
[----:B------:R-:W-:Y:S02]  /*34b0*/  CS2R R58, SRZ ;  /* 0x00000000003a7805 */ /* 0x000fe4000001ff00 */
[-C--:B------:R-:W-:Y:S01]  /*34c0*/  LEA.HI.X.SX32 R224, R62, R9.reuse, 0x1, P5 ;  /* 0x000000093ee07211 */ /* 0x080fe200028f0eff */
[----:B------:R-:W-:Y:S01]  /*34d0*/  STL [R1+0x14], RZ ;  /* 0x000014ff01007387 */ /* 0x000fe20000100800 */
[-C--:B------:R-:W-:Y:S02]  /*34e0*/  LEA.HI.X.SX32 R222, R64, R9.reuse, 0x1, P4 ;  /* 0x0000000940de7211 */ /* 0x080fe400020f0eff */
[----:B------:R-:W-:Y:S02]  /*34f0*/  CS2R R60, SRZ ;  /* 0x00000000003c7805 */ /* 0x000fe4000001ff00 */
[-C--:B------:R-:W-:Y:S01]  /*3500*/  LEA.HI.X.SX32 R220, R66, R9.reuse, 0x1, P3 ;  /* 0x0000000942dc7211 */ /* 0x080fe200018f0eff */
[----:B------:R-:W-:Y:S01]  /*3510*/  STL [R1+0x18], RZ ;  /* 0x000018ff01007387 */ /* 0x000fe20000100800 */
[-C--:B------:R-:W-:Y:S01]  /*3520*/  LEA.HI.X.SX32 R218, R68, R9.reuse, 0x1, P2 ;  /* 0x0000000944da7211 */ /* 0x080fe200010f0eff */
[----:B0-----:R-:W-:Y:S01]  /*3530*/  IMAD R11, R7, 0x1c, RZ ;  /* 0x0000001c070b7824 */ /* 0x001fe200078e02ff */
[----:B------:R-:W-:Y:S01]  /*3540*/  LEA.HI.X.SX32 R216, R25, R9, 0x1, P1 ;  /* 0x0000000919d87211 */ /* 0x000fe200008f0eff */
[----:B------:R-:W-:Y:S01]  /*3550*/  STL [R1+0x1c], RZ ;  /* 0x00001cff01007387 */ /* 0x000fe20000100800 */
[C---:B------:R-:W-:Y:S01]  /*3560*/  IMAD R9, R7.reuse, 0x1e, RZ ;  /* 0x0000001e07097824 */ /* 0x040fe200078e02ff */
[----:B------:R-:W-:Y:S01]  /*3570*/  CS2R R24, SRZ ;  /* 0x0000000000187805 */ /* 0x000fe2000001ff00 */
[C---:B------:R-:W-:Y:S01]  /*3580*/  IMAD R12, R7.reuse, 0x1b, RZ ;  /* 0x0000001b070c7824 */ /* 0x040fe200078e02ff */
[----:B------:R-:W-:Y:S01]  /*3590*/  STL [R1+0x20], RZ ;  /* 0x000020ff01007387 */ /* 0x000fe20000100800 */
[C---:B------:R-:W-:Y:S01]  /*35a0*/  IMAD R13, R7.reuse, 0x1a, RZ ;  /* 0x0000001a070d7824 */ /* 0x040fe200078e02ff */
[----:B------:R-:W-:Y:S01]  /*35b0*/  CS2R R62, SRZ ;  /* 0x00000000003e7805 */ /* 0x000fe2000001ff00 */
[----:B-1----:R-:W-:Y:S01]  /*35c0*/  IMAD R10, R10, R8, RZ ;  /* 0x000000080a0a7224 */ /* 0x002fe200078e02ff */
[----:B------:R-:W-:Y:S01]  /*35d0*/  STL [R1+0x24], RZ ;  /* 0x000024ff01007387 */ /* 0x000fe20000100800 */
[C---:B------:R-:W-:Y:S01]  /*35e0*/  IMAD R8, R7.reuse, 0x1f, RZ ;  /* 0x0000001f07087824 */ /* 0x040fe200078e02ff */
[----:B------:R-:W-:Y:S01]  /*35f0*/  CS2R R64, SRZ ;  /* 0x0000000000407805 */ /* 0x000fe2000001ff00 */
[----:B------:R-:W-:Y:S01]  /*3600*/  IMAD R10, R7, 0x1d, RZ ;  /* 0x0000001d070a7824 */ /* 0x000fe200078e02ff */
[----:B------:R-:W-:Y:S01]  /*3610*/  STL [R1+0x28], RZ ;  /* 0x000028ff01007387 */ /* 0x000fe20000100800 */
[----:B------:R-:W-:Y:S01]  /*3620*/  IMAD.WIDE R230, R8, 0x2, R232 ;  /* 0x0000000208e67825 */ /* 0x000fe200078e02e8 */
[----:B------:R-:W-:-:S02]  /*3630*/  CS2R R66, SRZ ;  /* 0x0000000000427805 */ /* 0x000fc4000001ff00 */
[----:B------:R-:W-:Y:S01]  /*3640*/  CS2R R68, SRZ ;  /* 0x0000000000447805 */ /* 0x000fe2000001ff00 */
[----:B------:R-:W-:Y:S01]  /*3650*/  STL [R1+0x2c], RZ ;  /* 0x00002cff01007387 */ /* 0x000fe20000100800 */
[C---:B------:R-:W-:Y:S02]  /*3660*/  IMAD R14, R7.reuse, 0x19, RZ ;  /* 0x00000019070e7824 */ /* 0x040fe400078e02ff */
[C---:B------:R-:W-:Y:S01]  /*3670*/  IMAD R15, R7.reuse, 0x18, RZ ;  /* 0x00000018070f7824 */ /* 0x040fe200078e02ff */
[----:B------:R-:W-:Y:S01]  /*3680*/  STL [R1+0x30], RZ ;  /* 0x000030ff01007387 */ /* 0x000fe20000100800 */
[C---:B------:R-:W-:Y:S02]  /*3690*/  IMAD R16, R7.reuse, 0x17, RZ ;  /* 0x0000001707107824 */ /* 0x040fe400078e02ff */
[C---:B------:R-:W-:Y:S01]  /*36a0*/  IMAD R17, R7.reuse, 0x16, RZ ;  /* 0x0000001607117824 */ /* 0x040fe200078e02ff */
[----:B------:R-:W-:Y:S01]  /*36b0*/  STL [R1+0x34], RZ ;  /* 0x000034ff01007387 */ /* 0x000fe20000100800 */
[----:B------:R-:W-:-:S02]  /*36c0*/  IMAD R18, R7, 0x15, RZ ;  /* 0x0000001507127824 */ /* 0x000fc400078e02ff */
[C---:B------:R-:W-:Y:S01]  /*36d0*/  IMAD R19, R7.reuse, 0x14, RZ ;  /* 0x0000001407137824 */ /* 0x040fe200078e02ff */
[----:B------:R-:W-:Y:S01]  /*36e0*/  STL [R1+0x38], RZ ;  /* 0x000038ff01007387 */ /* 0x000fe20000100800 */
[C---:B------:R-:W-:Y:S02]  /*36f0*/  IMAD R20, R7.reuse, 0x13, RZ ;  /* 0x0000001307147824 */ /* 0x040fe400078e02ff */
[C---:B------:R-:W-:Y:S01]  /*3700*/  IMAD R21, R7.reuse, 0x12, RZ ;  /* 0x0000001207157824 */ /* 0x040fe200078e02ff */
[----:B------:R-:W-:Y:S01]  /*3710*/  STL [R1+0x3c], RZ ;  /* 0x00003cff01007387 */ /* 0x000fe20000100800 */
[C---:B------:R-:W-:Y:S02]  /*3720*/  IMAD R22, R7.reuse, 0x11, RZ ;  /* 0x0000001107167824 */ /* 0x040fe400078e02ff */
[C---:B------:R-:W-:Y:S01]  /*3730*/  IMAD.SHL.U32 R23, R7.reuse, 0x10, RZ ;  /* 0x0000001007177824 */ /* 0x040fe200078e00ff */
[----:B------:R-:W-:Y:S01]  /*3740*/  STL [R1+0x40], RZ ;  /* 0x000040ff01007387 */ /* 0x000fe20000100800 */
[----:B------:R-:W-:-:S02]  /*3750*/  IMAD R251, R7, 0xf, RZ ;  /* 0x0000000f07fb7824 */ /* 0x000fc400078e02ff */
[----:B------:R-:W-:Y:S01]  /*3760*/  IMAD R252, R7, 0xe, RZ ;  /* 0x0000000e07fc7824 */ /* 0x000fe200078e02ff */
[----:B------:R-:W-:Y:S04]  /*3770*/  STL [R1+0x44], RZ ;  /* 0x000044ff01007387 */ /* 0x000fe80000100800 */
        /* <DEDUP_REMOVED lines=46> */
[----:B------:R0:W-:Y:S04]  /*3a60*/  STL [R1+0x398], R2 ;  /* 0x0003980201007387 */ /* 0x0001e80000100800 */
[----:B------:R-:W-:Y:S01]  /*3a70*/  STL.64 [R1+0x110], R232 ;  /* 0x000110e801007387 */ /* 0x000fe20000100a00 */
[----:B0-----:R-:W-:-:S02]  /*3a80*/  LOP3.LUT R2, R4, 0x30, RZ, 0x3c, !PT ;  /* 0x0000003004027812 */ /* 0x001fc400078e3cff */
[C---:B------:R-:W-:Y:S02]  /*3a90*/  LOP3.LUT R2, R4.reuse, 0x50, RZ, 0x3c, !PT ;  /* 0x0000005004027812 */ /* 0x040fe400078e3cff */
[----:B------:R-:W-:Y:S01]  /*3aa0*/  LOP3.LUT R2, R4, 0x60, RZ, 0x3c, !PT ;  /* 0x0000006004027812 */ /* 0x000fe200078e3cff */
[----:B------:R-:W-:-:S05]  /*3ab0*/  IMAD.WIDE R2, R3, 0x2, RZ ;  /* 0x0000000203027825 */ /* 0x000fca00078e02ff */
[----:B------:R-:W-:Y:S04]  /*3ac0*/  STL.64 [R1+0x108], R2 ;  /* 0x0001080201007387 */ /* 0x000fe80000100a00 */
[----:B------:R0:W-:Y:S02]  /*3ad0*/  STL.64 [R1+0x330], R230 ;  /* 0x000330e601007387 */ /* 0x0001e40000100a00 */
[----:B0-----:R-:W-:-:S05]  /*3ae0*/  IMAD.WIDE R230, R8, 0x2, R2 ;  /* 0x0000000208e67825 */ /* 0x001fca00078e0202 */
[----:B------:R0:W-:Y:S02]  /*3af0*/  STL.64 [R1+0x328], R230 ;  /* 0x000328e601007387 */ /* 0x0001e40000100a00 */
[----:B0-----:R-:W-:-:S04]  /*3b00*/  IMAD.WIDE R230, R9, 0x2, R232 ;  /* 0x0000000209e67825 */ /* 0x001fc800078e02e8 */
[----:B------:R-:W-:Y:S01]  /*3b10*/  IMAD.WIDE R8, R9, 0x2, R2 ;  /* 0x0000000209087825 */ /* 0x000fe200078e0202 */
[----:B------:R0:W-:Y:S04]  /*3b20*/  STL.64 [R1+0x320], R230 ;  /* 0x000320e601007387 */ /* 0x0001e80000100a00 */
[----:B0-----:R0:W5:Y:S01]  /*3b30*/  LDL.LU.64 R230, [R1+0x430] ;  /* 0x0004300001e67983 */ /* 0x0011620000300a00 */
[----:B------:R-:W-:-:S03]  /*3b40*/  IMAD R6, R7, 0xd, RZ ;  /* 0x0000000d07067824 */ /* 0x000fc600078e02ff */
[----:B------:R1:W-:Y:S02]  /*3b50*/  STL.64 [R1+0x318], R8 ;  /* 0x0003180801007387 */ /* 0x0003e40000100a00 */
[----:B-1----:R-:W-:-:S05]  /*3b60*/  IMAD.WIDE R8, R10, 0x2, R232 ;  /* 0x000000020a087825 */ /* 0x002fca00078e02e8 */
[----:B------:R1:W-:Y:S02]  /*3b70*/  STL.64 [R1+0x310], R8 ;  /* 0x0003100801007387 */ /* 0x0003e40000100a00 */
[----:B-1----:R-:W-:-:S05]  /*3b80*/  IMAD.WIDE R8, R10, 0x2, R2 ;  /* 0x000000020a087825 */ /* 0x002fca00078e0202 */
[----:B------:R1:W-:Y:S02]  /*3b90*/  STL.64 [R1+0x308], R8 ;  /* 0x0003080801007387 */ /* 0x0003e40000100a00 */
[----:B-1----:R-:W-:-:S04]  /*3ba0*/  IMAD.WIDE R8, R11, 0x2, R232 ;  /* 0x000000020b087825 */ /* 0x002fc800078e02e8 */
[----:B------:R-:W-:Y:S01]  /*3bb0*/  IMAD.WIDE R10, R11, 0x2, R2 ;  /* 0x000000020b0a7825 */ /* 0x000fe200078e0202 */
[----:B------:R1:W-:Y:S04]  /*3bc0*/  STL.64 [R1+0x300], R8 ;  /* 0x0003000801007387 */ /* 0x0003e80000100a00 */
[----:B------:R2:W-:Y:S01]  /*3bd0*/  STL.64 [R1+0x2f8], R10 ;  /* 0x0002f80a01007387 */ /* 0x0005e20000100a00 */
[----:B-1----:R-:W-:-:S04]  /*3be0*/  IMAD.WIDE R8, R12, 0x2, R232 ;  /* 0x000000020c087825 */ /* 0x002fc800078e02e8 */
[----:B--2---:R-:W-:Y:S01]  /*3bf0*/  IMAD.WIDE R10, R12, 0x2, R2 ;  /* 0x000000020c0a7825 */ /* 0x004fe200078e0202 */
[----:B------:R1:W-:Y:S04]  /*3c00*/  STL.64 [R1+0x2f0], R8 ;  /* 0x0002f00801007387 */ /* 0x0003e80000100a00 */
[----:B------:R2:W-:Y:S01]  /*3c10*/  STL.64 [R1+0x2e8], R10 ;  /* 0x0002e80a01007387 */ /* 0x0005e20000100a00 */
[----:B-1----:R-:W-:-:S04]  /*3c20*/  IMAD.WIDE R8, R13, 0x2, R232 ;  /* 0x000000020d087825 */ /* 0x002fc800078e02e8 */
[--C-:B--2---:R-:W-:Y:S01]  /*3c30*/  IMAD.WIDE R10, R13, 0x2, R2.reuse ;  /* 0x000000020d0a7825 */ /* 0x104fe200078e0202 */
[----:B------:R1:W-:Y:S03]  /*3c40*/  STL.64 [R1+0x2e0], R8 ;  /* 0x0002e00801007387 */ /* 0x0003e60000100a00 */
[C---:B------:R-:W-:Y:S01]  /*3c50*/  IMAD.WIDE R12, R14.reuse, 0x2, R2 ;  /* 0x000000020e0c7825 */ /* 0x040fe200078e0202 */
[----:B------:R2:W-:Y:S03]  /*3c60*/  STL.64 [R1+0x2d8], R10 ;  /* 0x0002d80a01007387 */ /* 0x0005e60000100a00 */
[----:B-1----:R-:W-:-:S04]  /*3c70*/  IMAD.WIDE R8, R14, 0x2, R232 ;  /* 0x000000020e087825 */ /* 0x002fc800078e02e8 */
[C---:B--2---:R-:W-:Y:S01]  /*3c80*/  IMAD.WIDE R10, R15.reuse, 0x2, R232 ;  /* 0x000000020f0a7825 */ /* 0x044fe200078e02e8 */
[----:B------:R1:W-:Y:S04]  /*3c90*/  STL.64 [R1+0x2d0], R8 ;  /* 0x0002d00801007387 */ /* 0x0003e80000100a00 */
[----:B------:R2:W-:Y:S04]  /*3ca0*/  STL.64 [R1+0x2c8], R12 ;  /* 0x0002c80c01007387 */ /* 0x0005e80000100a00 */
[----:B------:R3:W-:Y:S01]  /*3cb0*/  STL.64 [R1+0x2c0], R10 ;  /* 0x0002c00a01007387 */ /* 0x0007e20000100a00 */
[----:B-1----:R-:W-:-:S04]  /*3cc0*/  IMAD.WIDE R8, R15, 0x2, R2 ;  /* 0x000000020f087825 */ /* 0x002fc800078e0202 */
[C---:B--2---:R-:W-:Y:S01]  /*3cd0*/  IMAD.WIDE R12, R16.reuse, 0x2, R232 ;  /* 0x00000002100c7825 */ /* 0x044fe200078e02e8 */
[----:B------:R1:W-:Y:S03]  /*3ce0*/  STL.64 [R1+0x2b8], R8 ;  /* 0x0002b80801007387 */ /* 0x0003e60000100a00 */
[----:B---3--:R-:W-:Y:S01]  /*3cf0*/  IMAD.WIDE R10, R16, 0x2, R2 ;  /* 0x00000002100a7825 */ /* 0x008fe200078e0202 */
[----:B------:R2:W-:Y:S04]  /*3d00*/  STL.64 [R1+0x2b0], R12 ;  /* 0x0002b00c01007387 */ /* 0x0005e80000100a00 */
[----:B------:R3:W-:Y:S01]  /*3d10*/  STL.64 [R1+0x2a8], R10 ;  /* 0x0002a80a01007387 */ /* 0x0007e20000100a00 */
[----:B-1----:R-:W-:-:S04]  /*3d20*/  IMAD.WIDE R8, R17, 0x2, R232 ;  /* 0x0000000211087825 */ /* 0x002fc800078e02e8 */
[----:B--2---:R-:W-:Y:S01]  /*3d30*/  IMAD.WIDE R12, R17, 0x2, R2 ;  /* 0x00000002110c7825 */ /* 0x004fe200078e0202 */
[----:B------:R1:W-:Y:S03]  /*3d40*/  STL.64 [R1+0x2a0], R8 ;  /* 0x0002a00801007387 */ /* 0x0003e60000100a00 */
[C---:B---3--:R-:W-:Y:S01]  /*3d50*/  IMAD.WIDE R10, R18.reuse, 0x2, R232 ;  /* 0x00000002120a7825 */ /* 0x048fe200078e02e8 */
        /* <DEDUP_REMOVED lines=29> */
[----:B---3--:R-:W-:-:S05]  /*3f30*/  IMAD.WIDE R10, R252, 0x2, R232 ;  /* 0x00000002fc0a7825 */ /* 0x008fca00078e02e8 */
[----:B------:R2:W-:Y:S01]  /*3f40*/  STL.64 [R1+0x220], R10 ;  /* 0x0002200a01007387 */ /* 0x0005e20000100a00 */
[----:B-1----:R-:W-:-:S03]  /*3f50*/  IMAD R8, R7, 0xc, RZ ;  /* 0x0000000c07087824 */ /* 0x002fc600078e02ff */
[----:B------:R1:W-:Y:S01]  /*3f60*/  STL.64 [R1+0x218], R12 ;  /* 0x0002180c01007387 */ /* 0x0003e20000100a00 */
[----:B------:R-:W-:Y:S02]  /*3f70*/  IMAD.SHL.U32 R9, R7, 0x4, RZ ;  /* 0x0000000407097824 */ /* 0x000fe400078e00ff */
[----:B--2---:R-:W-:-:S04]  /*3f80*/  IMAD.WIDE R10, R6, 0x2, R232 ;  /* 0x00000002060a7825 */ /* 0x004fc800078e02e8 */
[----:B-1----:R-:W-:Y:S01]  /*3f90*/  IMAD.WIDE R12, R6, 0x2, R2 ;  /* 0x00000002060c7825 */ /* 0x002fe200078e0202 */
[----:B------:R1:W-:Y:S03]  /*3fa0*/  STL.64 [R1+0x210], R10 ;  /* 0x0002100a01007387 */ /* 0x0003e60000100a00 */
[----:B------:R-:W-:Y:S01]  /*3fb0*/  IMAD R6, R7, 0xb, RZ ;  /* 0x0000000b07067824 */ /* 0x000fe200078e02ff */
[----:B------:R2:W-:Y:S01]  /*3fc0*/  STL.64 [R1+0x208], R12 ;  /* 0x0002080c01007387 */ /* 0x0005e20000100a00 */
[----:B-1----:R-:W-:-:S04]  /*3fd0*/  IMAD.WIDE R10, R8, 0x2, R232 ;  /* 0x00000002080a7825 */ /* 0x002fc800078e02e8 */
[----:B--2---:R-:W-:Y:S01]  /*3fe0*/  IMAD.WIDE R12, R8, 0x2, R2 ;  /* 0x00000002080c7825 */ /* 0x004fe200078e0202 */
        /* <DEDUP_REMOVED lines=11> */
[----:B------:R-:W-:Y:S01]  /*40a0*/  IMAD.SHL.U32 R8, R7, 0x8, RZ ;  /* 0x0000000807087824 */ /* 0x000fe200078e00ff */
        /* <DEDUP_REMOVED lines=28> */
[----:B------:R1:W-:Y:S04]  /*4270*/  STL.64 [R1+0x180], R10 ;  /* 0x0001800a01007387 */ /* 0x0003e80000100a00 */
[----:B------:R2:W-:Y:S01]  /*4280*/  STL.64 [R1+0x178], R12 ;  /* 0x0001780c01007387 */ /* 0x0005e20000100a00 */
[----:B-1----:R-:W-:-:S04]  /*4290*/  IMAD.WIDE R10, R8, 0x2, R232 ;  /* 0x00000002080a7825 */ /* 0x002fc800078e02e8 */
[----:B------:R-:W-:Y:S01]  /*42a0*/  IMAD.WIDE R8, R8, 0x2, R2 ;  /* 0x0000000208087825 */ /* 0x000fe200078e0202 */
[----:B------:R1:W-:Y:S03]  /*42b0*/  STL.64 [R1+0x170], R10 ;  /* 0x0001700a01007387 */ /* 0x0003e60000100a00 */
[C---:B--2---:R-:W-:Y:S01]  /*42c0*/  IMAD.WIDE R12, R6.reuse, 0x2, R232 ;  /* 0x00000002060c7825 */ /* 0x044fe200078e02e8 */
[----:B------:R2:W-:Y:S04]  /*42d0*/  STL.64 [R1+0x168], R8 ;  /* 0x0001680801007387 */ /* 0x0005e80000100a00 */
[----:B------:R0:W-:Y:S01]  /*42e0*/  STL.64 [R1+0x160], R12 ;  /* 0x0001600c01007387 */ /* 0x0001e20000100a00 */
[----:B-1----:R-:W-:-:S04]  /*42f0*/  IMAD.WIDE R10, R6, 0x2, R2 ;  /* 0x00000002060a7825 */ /* 0x002fc800078e0202 */
[C---:B--2---:R-:W-:Y:S02]  /*4300*/  IMAD.WIDE R8, R7.reuse, 0x2, R232 ;  /* 0x0000000207087825 */ /* 0x044fe400078e02e8 */
[----:B------:R0:W5:Y:S01]  /*4310*/  LDL.LU.64 R232, [R1+0x428] ;  /* 0x0004280001e87983 */ /* 0x0001620000300a00 */
[----:B------:R-:W-:Y:S01]  /*4320*/  UMOV UR6, UR4 ;  /* 0x0000000400067c82 */ /* 0x000fe20008000000 */
[----:B------:R-:W-:Y:S01]  /*4330*/  IMAD.WIDE R6, R7, 0x2, R2 ;  /* 0x0000000207067825 */ /* 0x000fe200078e0202 */
[----:B------:R-:W-:Y:S01]  /*4340*/  UMOV UR7, 0x80000020 ;  /* 0x8000002000077882 */ /* 0x000fe20000000000 */
[----:B------:R0:W-:Y:S02]  /*4350*/  STL.64 [R1+0x158], R10 ;  /* 0x0001580a01007387 */ /* 0x0001e40000100a00 */
[----:B------:R-:W-:Y:S02]  /*4360*/  IMAD.U32 R2, RZ, RZ, UR18 ;  /* 0x00000012ff027e24 */ /* 0x000fe4000f8e00ff */
[----:B------:R0:W-:Y:S01]  /*4370*/  STL.64 [R1+0x150], R8 ;  /* 0x0001500801007387 */ /* 0x0001e20000100a00 */
[----:B------:R-:W-:-:S03]  /*4380*/  IMAD.U32 R3, RZ, RZ, UR19 ;  /* 0x00000013ff037e24 */ /* 0x000fc6000f8e00ff */
[----:B------:R0:W-:Y:S04]  /*4390*/  STL.64 [R1+0x148], R6 ;  /* 0x0001480601007387 */ /* 0x0001e80000100a00 */
.L_x_1:
[----:B0-----:R-:W2:Y:S04]  /*43a0*/  LDL.64 R10, [R1+0x108] ;  /* 0x00010800010a7983 */ /* 0x001ea80000100a00 */
[----:B------:R-:W-:Y:S04]  /*43b0*/  STL [R1+0x5a8], R129 ;  /* 0x0005a88101007387 */ /* 0x000fe80000100800 */
        /* <DEDUP_REMOVED lines=22> */
[----:B------:R0:W-:Y:S04]  /*4520*/  STL.64 [R1+0x548], R86 ;  /* 0x0005485601007387 */ /* 0x0001e80000100a00 */
[----:B0-----:R-:W3:Y:S04]  /*4530*/  LDL.64 R86, [R1+0x150] ;  /* 0x0001500001567983 */ /* 0x001ee80000100a00 */
[----:B------:R0:W-:Y:S04]  /*4540*/  STL.64 [R1+0x540], R84 ;  /* 0x0005405401007387 */ /* 0x0001e80000100a00 */
[----:B0-----:R-:W4:Y:S04]  /*4550*/  LDL.64 R84, [R1+0x148] ;  /* 0x0001480001547983 */ /* 0x001f280000100a00 */
[----:B------:R0:W-:Y:S04]  /*4560*/  STL.64 [R1+0x538], R82 ;  /* 0x0005385201007387 */ /* 0x0001e80000100a00 */
[----:B0-----:R-:W3:Y:S01]  /*4570*/  LDL.64 R82, [R1+0x110] ;  /* 0x0001100001527983 */ /* 0x001ee20000100a00 */
[----:B------:R-:W-:-:S03]  /*4580*/  ISETP.GT.AND P2, PT, R0, RZ, PT ;  /* 0x000000ff0000720c */ /* 0x000fc60003f44270 */
[----:B------:R-:W-:Y:S04]  /*4590*/  STL.64 [R1+0x530], R80 ;  /* 0x0005305001007387 */ /* 0x000fe80000100a00 */
[----:B------:R-:W-:Y:S04]  /*45a0*/  STL.64 [R1+0x528], R78 ;  /* 0x0005284e01007387 */ /* 0x000fe80000100a00 */
[----:B------:R-:W-:Y:S04]  /*45b0*/  STL.64 [R1+0x520], R76 ;  /* 0x0005204c01007387 */ /* 0x000fe80000100a00 */
[----:B------:R-:W-:Y:S04]  /*45c0*/  STL.64 [R1+0x518], R74 ;  /* 0x0005184a01007387 */ /* 0x000fe80000100a00 */
[----:B------:R-:W-:Y:S04]  /*45d0*/  STL.64 [R1+0x510], R72 ;  /* 0x0005104801007387 */ /* 0x000fe80000100a00 */
[----:B------:R0:W-:Y:S04]  /*45e0*/  STL.64 [R1+0x508], R70 ;  /* 0x0005084601007387 */ /* 0x0001e80000100a00 */
[----:B------:R-:W-:Y:S04]  /*45f0*/  STL.64 [R1+0x500], R68 ;  /* 0x0005004401007387 */ /* 0x000fe80000100a00 */
[----:B------:R-:W-:Y:S04]  /*4600*/  STL.64 [R1+0x4f8], R66 ;  /* 0x0004f84201007387 */ /* 0x000fe80000100a00 */
[----:B------:R-:W-:Y:S01]  /*4610*/  STL.64 [R1+0x4f0], R64 ;  /* 0x0004f04001007387 */ /* 0x000fe20000100a00 */
[----:B--2---:R-:W-:-:S03]  /*4620*/  IADD3 R6, P1, R10, R2, RZ ;  /* 0x000000020a067210 */ /* 0x004fc60007f3e0ff */
[----:B------:R-:W-:Y:S01]  /*4630*/  STL.64 [R1+0x4e8], R62 ;  /* 0x0004e83e01007387 */ /* 0x000fe20000100a00 */
[----:B---3--:R-:W-:-:S03]  /*4640*/  IADD3 R8, P0, R82, R2, RZ ;  /* 0x0000000252087210 */ /* 0x008fc60007f1e0ff */
[----:B------:R-:W-:Y:S01]  /*4650*/  STL.64 [R1+0x4e0], R60 ;  /* 0x0004e03c01007387 */ /* 0x000fe20000100a00 */
[--C-:B------:R-:W-:Y:S01]  /*4660*/  IMAD.X R7, R11, 0x1, R3.reuse, P1 ;  /* 0x000000010b077824 */ /* 0x100fe200008e0603 */
[----:B------:R-:W-:Y:S01]  /*4670*/  PRMT R18, RZ, 0x7610, R18 ;  /* 0x00007610ff127816 */ /* 0x000fe20000000012 */
[----:B0-----:R-:W0:Y:S01]  /*4680*/  LDC R70, c[0x0][0x23c] ;  /* 0x00008f00ff467b82 */ /* 0x001e220000000800 */
[----:B------:R-:W-:Y:S04]  /*4690*/  STL.64 [R1+0x4d8], R58 ;  /* 0x0004d83a01007387 */ /* 0x000fe80000100a00 */
        /* <DEDUP_REMOVED lines=17> */
[----:B-----5:R-:W-:Y:S04]  /*47b0*/  STL [R1+0x448], R250 ;  /* 0x000448fa01007387 */ /* 0x020fe80000100800 */
[----:B-----5:R1:W-:Y:S04]  /*47c0*/  STL.64 [R1+0x428], R232 ;  /* 0x000428e801007387 */ /* 0x0203e80000100a00 */
[----:B------:R-:W2:Y:S01]  /*47d0*/  LDL.64 R10, [R1+0x158] ;  /* 0x00015800010a7983 */ /* 0x000ea20000100a00 */
[----:B------:R-:W-:Y:S01]  /*47e0*/  IMAD.X R9, R83, 0x1, R3, P0 ;  /* 0x0000000153097824 */ /* 0x000fe200000e0603 */
[----:B------:R-:W-:-:S02]  /*47f0*/  ISETP.GT.AND P3, PT, R0, 0x1, PT ;  /* 0x000000010000780c */ /* 0x000fc40003f64270 */
[----:B------:R-:W3:Y:S01]  /*4800*/  LDL.64 R82, [R1+0x160] ;  /* 0x0001600001527983 */ /* 0x000ee20000100a00 */
[----:B------:R-:W-:-:S03]  /*4810*/  PRMT R19, RZ, 0x7610, R19 ;  /* 0x00007610ff137816 */ /* 0x000fc60000000013 */
[----:B------:R-:W3:Y:S04]  /*4820*/  LDL.64 R80, [R1+0x168] ;  /* 0x0001680001507983 */ /* 0x000ee80000100a00 */
[----:B------:R-:W3:Y:S04]  /*4830*/  LDL.64 R78, [R1+0x170] ;  /* 0x00017000014e7983 */ /* 0x000ee80000100a00 */
[----:B------:R4:W3:Y:S01]  /*4840*/  @P2 LDG.E.U16 R18, desc[UR14][R6.64] ;  /* 0x0000000e06122981 */ /* 0x0008e2000c1e1500 */
[----:B------:R-:W-:-:S03]  /*4850*/  PRMT R22, RZ, 0x7610, R22 ;  /* 0x00007610ff167816 */ /* 0x000fc60000000016 */
[----:B------:R0:W3:Y:S01]  /*4860*/  @P2 LDG.E.U16 R19, desc[UR14][R8.64] ;  /* 0x0000000e08132981 */ /* 0x0000e2000c1e1500 */
[----:B------:R-:W-:Y:S02]  /*4870*/  PRMT R23, RZ, 0x7610, R23 ;  /* 0x00007610ff177816 */ /* 0x000fe40000000017 */
[----:B------:R-:W-:Y:S01]  /*4880*/  PRMT R77, RZ, 0x7610, R77 ;  /* 0x00007610ff4d7816 */ /* 0x000fe2000000004d */
[----:B-1----:R-:W3:Y:S01]  /*4890*/  LDL.64 R232, [R1+0x308] ;  /* 0x0003080001e87983 */ /* 0x002ee20000100a00 */
[----:B----4-:R-:W-:-:S05]  /*48a0*/  IADD3 R6, P1, R84, R2, RZ ;  /* 0x0000000254067210 */ /* 0x010fca0007f3e0ff */
[--C-:B------:R-:W-:Y:S01]  /*48b0*/  IMAD.X R7, R85, 0x1, R3.reuse, P1 ;  /* 0x0000000155077824 */ /* 0x100fe200008e0603 */
[-C--:B0-----:R-:W-:Y:S01]  /*48c0*/  IADD3 R8, P0, R86, R2.reuse, RZ ;  /* 0x0000000256087210 */ /* 0x081fe20007f1e0ff */
[----:B------:R-:W4:Y:S04]  /*48d0*/  LDL.64 R84, [R1+0x1e0] ;  /* 0x0001e00001547983 */ /* 0x000f280000100a00 */
[----:B------:R2:W4:Y:S01]  /*48e0*/  @P3 LDG.E.U16 R22, desc[UR14][R6.64] ;  /* 0x0000000e06163981 */ /* 0x000522000c1e1500 */
[----:B------:R-:W-:Y:S01]  /*48f0*/  IMAD.X R9, R87, 0x1, R3, P0 ;  /* 0x0000000157097824 */ /* 0x000fe200000e0603 */
[----:B------:R-:W-:Y:S02]  /*4900*/  ISETP.GT.AND P2, PT, R0, 0x2, PT ;  /* 0x000000020000780c */ /* 0x000fe40003f44270 */
[----:B------:R-:W-:Y:S01]  /*4910*/  PRMT R76, RZ, 0x7610, R76 ;  /* 0x00007610ff4c7816 */ /* 0x000fe2000000004c */
[----:B------:R-:W4:Y:S04]  /*4920*/  LDL.64 R86, [R1+0x228] ;  /* 0x0002280001567983 */ /* 0x000f280000100a00 */
[----:B------:R3:W4:Y:S01]  /*4930*/  @P3 LDG.E.U16 R23, desc[UR14][R8.64] ;  /* 0x0000000e08173981 */ /* 0x000722000c1e1500 */
[----:B--2---:R-:W-:-:S05]  /*4940*/  IADD3 R6, P1, R10, R2, RZ ;  /* 0x000000020a067210 */ /* 0x004fca0007f3e0ff */
[----:B------:R-:W-:Y:S02]  /*4950*/  IMAD.X R7, R11, 0x1, R3, P1 ;  /* 0x000000010b077824 */ /* 0x000fe400008e0603 */
[----:B------:R-:W2:Y:S01]  /*4960*/  LDL.64 R10, [R1+0x178] ;  /* 0x00017800010a7983 */ /* 0x000ea20000100a00 */
[----:B---3--:R-:W-:-:S03]  /*4970*/  IADD3 R8, P0, R82, R2, RZ ;  /* 0x0000000252087210 */ /* 0x008fc60007f1e0ff */
[----:B------:R0:W3:Y:S02]  /*4980*/  @P2 LDG.E.U16 R77, desc[UR14][R6.64] ;  /* 0x0000000e064d2981 */ /* 0x0000e4000c1e1500 */
[----:B------:R-:W-:Y:S02]  /*4990*/  IMAD.X R9, R83, 0x1, R3, P0 ;  /* 0x0000000153097824 */ /* 0x000fe400000e0603 */
[----:B------:R-:W4:Y:S04]  /*49a0*/  LDL.64 R82, [R1+0x180] ;  /* 0x0001800001527983 */ /* 0x000f280000100a00 */
[----:B------:R1:W3:Y:S01]  /*49b0*/  @P2 LDG.E.U16 R76, desc[UR14][R8.64] ;  /* 0x0000000e084c2981 */ /* 0x0002e2000c1e1500 */
[----:B0-----:R-:W-:-:S05]  /*49c0*/  IADD3 R6, P1, R80, R2, RZ ;  /* 0x0000000250067210 */ /* 0x001fca0007f3e0ff */
[----:B------:R-:W-:Y:S02]  /*49d0*/  IMAD.X R7, R81, 0x1, R3, P1 ;  /* 0x0000000151077824 */ /* 0x000fe400008e0603 */
[----:B------:R-:W3:Y:S01]  /*49e0*/  LDL.64 R80, [R1+0x188] ;  /* 0x0001880001507983 */ /* 0x000ee20000100a00 */
[----:B-1----:R-:W-:-:S05]  /*49f0*/  IADD3 R8, P0, R78, R2, RZ ;  /* 0x000000024e087210 */ /* 0x002fca0007f1e0ff */
[----:B------:R-:W-:Y:S02]  /*4a00*/  IMAD.X R9, R79, 0x1, R3, P0 ;  /* 0x000000014f097824 */ /* 0x000fe400000e0603 */
[----:B------:R-:W3:Y:S01]  /*4a10*/  LDL.64 R78, [R1+0x190] ;  /* 0x00019000014e7983 */ /* 0x000ee20000100a00 */
[----:B------:R-:W-:Y:S02]  /*4a20*/  ISETP.GT.AND P3, PT, R0, 0x3, PT ;  /* 0x000000030000780c */ /* 0x000fe40003f64270 */
[----:B------:R-:W-:Y:S02]  /*4a30*/  PRMT R73, RZ, 0x7610, R73 ;  /* 0x00007610ff497816 */ /* 0x000fe40000000049 */
[----:B------:R-:W-:-:S09]  /*4a40*/  PRMT R69, RZ, 0x7610, R69 ;  /* 0x00007610ff457816 */ /* 0x000fd20000000045 */
[----:B------:R2:W3:Y:S01]  /*4a50*/  @P3 LDG.E.U16 R73, desc[UR14][R6.64] ;  /* 0x0000000e06493981 */ /* 0x0004e2000c1e1500 */
[----:B------:R-:W-:-:S03]  /*4a60*/  ISETP.GT.AND P2, PT, R0, 0x4, PT ;  /* 0x000000040000780c */ /* 0x000fc60003f44270 */
[----:B------:R4:W3:Y:S01]  /*4a70*/  @P3 LDG.E.U16 R69, desc[UR14][R8.64] ;  /* 0x0000000e08453981 */ /* 0x0008e2000c1e1500 */
[----:B------:R-:W-:Y:S02]  /*4a80*/  PRMT R62, RZ, 0x7610, R62 ;  /* 0x00007610ff3e7816 */ /* 0x000fe4000000003e */
[----:B------:R-:W-:Y:S02]  /*4a90*/  PRMT R61, RZ, 0x7610, R61 ;  /* 0x00007610ff3d7816 */ /* 0x000fe4000000003d */
[----:B--2---:R-:W-:-:S05]  /*4aa0*/  IADD3 R6, P1, R10, R2, RZ ;  /* 0x000000020a067210 */ /* 0x004fca0007f3e0ff */
[----:B------:R-:W-:Y:S02]  /*4ab0*/  IMAD.X R7, R11, 0x1, R3, P1 ;  /* 0x000000010b077824 */ /* 0x000fe400008e0603 */
[----:B------:R-:W2:Y:S01]  /*4ac0*/  LDL.64 R10, [R1+0x198] ;  /* 0x00019800010a7983 */ /* 0x000ea20000100a00 */
[----:B----4-:R-:W-:-:S03]  /*4ad0*/  IADD3 R8, P0, R82, R2, RZ ;  /* 0x0000000252087210 */ /* 0x010fc60007f1e0ff */
[----:B------:R3:W4:Y:S02]  /*4ae0*/  @P2 LDG.E.U16 R62, desc[UR14][R6.64] ;  /* 0x0000000e063e2981 */ /* 0x000724000c1e1500 */
[----:B------:R-:W-:Y:S02]  /*4af0*/  IMAD.X R9, R83, 0x1, R3, P0 ;  /* 0x0000000153097824 */ /* 0x000fe400000e0603 */
[----:B------:R-:W4:Y:S04]  /*4b00*/  LDL.64 R82, [R1+0x1a0] ;  /* 0x0001a00001527983 */ /* 0x000f280000100a00 */
[----:B------:R0:W4:Y:S01]  /*4b10*/  @P2 LDG.E.U16 R61, desc[UR14][R8.64] ;  /* 0x0000000e083d2981 */ /* 0x000122000c1e1500 */
[----:B---3--:R-:W-:-:S05]  /*4b20*/  IADD3 R6, P1, R80, R2, RZ ;  /* 0x0000000250067210 */ /* 0x008fca0007f3e0ff */
[----:B------:R-:W-:Y:S02]  /*4b30*/  IMAD.X R7, R81, 0x1, R3, P1 ;  /* 0x0000000151077824 */ /* 0x000fe400008e0603 */
[----:B------:R-:W3:Y:S01]  /*4b40*/  LDL.64 R80, [R1+0x1a8] ;  /* 0x0001a80001507983 */ /* 0x000ee20000100a00 */
[----:B0-----:R-:W-:-:S05]  /*4b50*/  IADD3 R8, P0, R78, R2, RZ ;  /* 0x000000024e087210 */ /* 0x001fca0007f1e0ff */
        /* <DEDUP_REMOVED lines=46> */
[C---:B------:R-:W-:Y:S02]  /*4e40*/  ISETP.GT.AND P3, PT, R0.reuse, 0x9, PT ;  /* 0x000000090000780c */ /* 0x040fe40003f64270 */
[----:B------:R-:W-:Y:S02]  /*4e50*/  PRMT R20, RZ, 0x7610, R20 ;  /* 0x00007610ff147816 */ /* 0x000fe40000000014 */
[----:B------:R-:W-:Y:S02]  /*4e60*/  ISETP.GT.AND P2, PT, R0, 0xa, PT ;  /* 0x0000000a0000780c */ /* 0x000fe40003f44270 */
[----:B------:R-:W-:-:S07]  /*4e70*/  PRMT R75, RZ, 0x7610, R75 ;  /* 0x00007610ff4b7816 */ /* 0x000fce000000004b */
[----:B------:R-:W3:Y:S01]  /*4e80*/  @P3 LDG.E.U16 R20, desc[UR14][R6.64] ;  /* 0x0000000e06143981 */ /* 0x000ee2000c1e1500 */
[----:B------:R-:W-:-:S06]  /*4e90*/  PRMT R21, RZ, 0x7610, R21 ;  /* 0x00007610ff157816 */ /* 0x000fcc0000000015 */
[----:B------:R0:W3:Y:S01]  /*4ea0*/  @P3 LDG.E.U16 R21, desc[UR14][R8.64] ;  /* 0x0000000e08153981 */ /* 0x0000e2000c1e1500 */
[----:B------:R-:W-:Y:S02]  /*4eb0*/  PRMT R72, RZ, 0x7610, R72 ;  /* 0x00007610ff487816 */ /* 0x000fe40000000048 */
[----:B0-----:R-:W-:Y:S02]  /*4ec0*/  IADD3 R8, P0, R84, R2, RZ ;  /* 0x0000000254087210 */ /* 0x001fe40007f1e0ff */
[----:B------:R-:W-:-:S03]  /*4ed0*/  ISETP.GT.AND P3, PT, R0, 0xb, PT ;  /* 0x0000000b0000780c */ /* 0x000fc60003f64270 */
[----:B------:R-:W-:Y:S01]  /*4ee0*/  IMAD.X R9, R85, 0x1, R3, P0 ;  /* 0x0000000155097824 */ /* 0x000fe200000e0603 */
[----:B------:R-:W-:Y:S01]  /*4ef0*/  PRMT R68, RZ, 0x7610, R68 ;  /* 0x00007610ff447816 */ /* 0x000fe20000000044 */
[----:B------:R-:W3:Y:S04]  /*4f00*/  LDL.64 R84, [R1+0x218] ;  /* 0x0002180001547983 */ /* 0x000ee80000100a00 */
[----:B------:R-:W3:Y:S01]  /*4f10*/  @P2 LDG.E.U16 R72, desc[UR14][R8.64] ;  /* 0x0000000e08482981 */ /* 0x000ee2000c1e1500 */
[----:B--2---:R-:W-:-:S05]  /*4f20*/  IADD3 R6, P1, R10, R2, RZ ;  /* 0x000000020a067210 */ /* 0x004fca0007f3e0ff */
[----:B------:R-:W-:Y:S02]  /*4f30*/  IMAD.X R7, R11, 0x1, R3, P1 ;  /* 0x000000010b077824 */ /* 0x000fe400008e0603 */
[----:B------:R-:W2:Y:S04]  /*4f40*/  LDL.64 R10, [R1+0x200] ;  /* 0x00020000010a7983 */ /* 0x000ea80000100a00 */
[----:B------:R4:W2:Y:S02]  /*4f50*/  @P2 LDG.E.U16 R75, desc[UR14][R6.64] ;  /* 0x0000000e064b2981 */ /* 0x0008a4000c1e1500 */
[----:B----4-:R-:W-:-:S05]  /*4f60*/  IADD3 R6, P1, R82, R2, RZ ;  /* 0x0000000252067210 */ /* 0x010fca0007f3e0ff */
[----:B------:R-:W-:Y:S02]  /*4f70*/  IMAD.X R7, R83, 0x1, R3, P1 ;  /* 0x0000000153077824 */ /* 0x000fe400008e0603 */
[----:B------:R-:W4:Y:S01]  /*4f80*/  LDL.64 R82, [R1+0x208] ;  /* 0x0002080001527983 */ /* 0x000f220000100a00 */
[----:B---3--:R-:W-:-:S03]  /*4f90*/  IADD3 R8, P0, R80, R2, RZ ;  /* 0x0000000250087210 */ /* 0x008fc60007f1e0ff */
[----:B------:R0:W3:Y:S02]  /*4fa0*/  @P3 LDG.E.U16 R68, desc[UR14][R6.64] ;  /* 0x0000000e06443981 */ /* 0x0000e4000c1e1500 */
[----:B------:R-:W-:Y:S02]  /*4fb0*/  IMAD.X R9, R81, 0x1, R3, P0 ;  /* 0x0000000151097824 */ /* 0x000fe400000e0603 */
[----:B------:R-:W3:Y:S01]  /*4fc0*/  LDL.64 R80, [R1+0x210] ;  /* 0x0002100001507983 */ /* 0x000ee20000100a00 */
[----:B0-----:R-:W-:-:S05]  /*4fd0*/  IADD3 R6, P1, R78, R2, RZ ;  /* 0x000000024e067210 */ /* 0x001fca0007f3e0ff */
[----:B------:R-:W-:Y:S02]  /*4fe0*/  IMAD.X R7, R79, 0x1, R3, P1 ;  /* 0x000000014f077824 */ /* 0x000fe400008e0603 */
[----:B------:R-:W3:Y:S01]  /*4ff0*/  LDL.64 R78, [R1+0x220] ;  /* 0x00022000014e7983 */ /* 0x000ee20000100a00 */
[----:B------:R-:W-:Y:S02]  /*5000*/  ISETP.GT.AND P2, PT, R0, 0xc, PT ;  /* 0x0000000c0000780c */ /* 0x000fe40003f44270 */
[----:B------:R-:W-:Y:S02]  /*5010*/  PRMT R60, RZ, 0x7610, R60 ;  /* 0x00007610ff3c7816 */ /* 0x000fe4000000003c */
[----:B------:R-:W-:-:S06]  /*5020*/  PRMT R67, RZ, 0x7610, R67 ;  /* 0x00007610ff437816 */ /* 0x000fcc0000000043 */
[----:B------:R2:W3:Y:S04]  /*5030*/  @P3 LDG.E.U16 R67, desc[UR14][R8.64] ;  /* 0x0000000e08433981 */ /* 0x0004e8000c1e1500 */
[----:B------:R4:W3:Y:S01]  /*5040*/  @P2 LDG.E.U16 R60, desc[UR14][R6.64] ;  /* 0x0000000e063c2981 */ /* 0x0008e2000c1e1500 */
[----:B------:R-:W-:Y:S02]  /*5050*/  ISETP.GT.AND P3, PT, R0, 0xd, PT ;  /* 0x0000000d0000780c */ /* 0x000fe40003f64270 */
[----:B------:R-:W-:Y:S02]  /*5060*/  PRMT R52, RZ, 0x7610, R52 ;  /* 0x00007610ff347816 */ /* 0x000fe40000000034 */
[----:B--2---:R-:W-:-:S05]  /*5070*/  IADD3 R8, P0, R10, R2, RZ ;  /* 0x000000020a087210 */ /* 0x004fca0007f1e0ff */
[----:B------:R-:W-:Y:S01]  /*5080*/  IMAD.X R9, R11, 0x1, R3, P0 ;  /* 0x000000010b097824 */ /* 0x000fe200000e0603 */
[----:B----4-:R-:W-:-:S05]  /*5090*/  IADD3 R6, P1, R82, R2, RZ ;  /* 0x0000000252067210 */ /* 0x010fca0007f3e0ff */
[----:B------:R-:W-:Y:S02]  /*50a0*/  IMAD.X R7, R83, 0x1, R3, P1 ;  /* 0x0000000153077824 */ /* 0x000fe400008e0603 */
[----:B------:R-:W2:Y:S01]  /*50b0*/  LDL.64 R82, [R1+0x230] ;  /* 0x0002300001527983 */ /* 0x000ea20000100a00 */
[----:B---3--:R-:W-:-:S03]  /*50c0*/  IADD3 R10, P0, R80, R2, RZ ;  /* 0x00000002500a7210 */ /* 0x008fc60007f1e0ff */
[----:B------:R0:W3:Y:S02]  /*50d0*/  @P3 LDG.E.U16 R52, desc[UR14][R6.64] ;  /* 0x0000000e06343981 */ /* 0x0000e4000c1e1500 */
[----:B------:R-:W-:Y:S02]  /*50e0*/  IMAD.X R11, R81, 0x1, R3, P0 ;  /* 0x00000001510b7824 */ /* 0x000fe400000e0603 */
[----:B------:R-:W4:Y:S01]  /*50f0*/  LDL.64 R80, [R1+0x238] ;  /* 0x0002380001507983 */ /* 0x000f220000100a00 */
[----:B0-----:R-:W-:-:S05]  /*5100*/  IADD3 R6, P0, R78, R2, RZ ;  /* 0x000000024e067210 */ /* 0x001fca0007f1e0ff */
[----:B------:R-:W-:Y:S02]  /*5110*/  IMAD.X R7, R79, 0x1, R3, P0 ;  /* 0x000000014f077824 */ /* 0x000fe400000e0603 */
[----:B------:R-:W3:Y:S01]  /*5120*/  LDL.64 R78, [R1+0x240] ;  /* 0x00024000014e7983 */ /* 0x000ee20000100a00 */
[----:B------:R-:W-:-:S06]  /*5130*/  PRMT R59, RZ, 0x7610, R59 ;  /* 0x00007610ff3b7816 */ /* 0x000fcc000000003b */
[----:B------:R0:W3:Y:S01]  /*5140*/  @P2 LDG.E.U16 R59, desc[UR14][R8.64] ;  /* 0x0000000e083b2981 */ /* 0x0000e2000c1e1500 */
[----:B------:R-:W-:Y:S02]  /*5150*/  ISETP.GT.AND P2, PT, R0, 0xe, PT ;  /* 0x0000000e0000780c */ /* 0x000fe40003f44270 */
[----:B------:R-:W-:Y:S02]  /*5160*/  PRMT R44, RZ, 0x7610, R44 ;  /* 0x00007610ff2c7816 */ /* 0x000fe4000000002c */
[----:B------:R-:W-:Y:S02]  /*5170*/  PRMT R43, RZ, 0x7610, R43 ;  /* 0x00007610ff2b7816 */ /* 0x000fe4000000002b */
[----:B0-----:R-:W-:Y:S02]  /*5180*/  IADD3 R8, P1, R84, R2, RZ ;  /* 0x0000000254087210 */ /* 0x001fe40007f3e0ff */
[----:B------:R-:W-:-:S05]  /*5190*/  PRMT R51, RZ, 0x7610, R51 ;  /* 0x00007610ff337816 */ /* 0x000fca0000000033 */
[----:B------:R-:W3:Y:S01]  /*51a0*/  @P2 LDG.E.U16 R43, desc[UR14][R6.64] ;  /* 0x0000000e062b2981 */ /* 0x000ee2000c1e1500 */
[----:B------:R-:W-:-:S03]  /*51b0*/  IMAD.X R9, R85, 0x1, R3, P1 ;  /* 0x0000000155097824 */ /* 0x000fc600008e0603 */
[----:B------:R-:W3:Y:S04]  /*51c0*/  LDL.64 R84, [R1+0x248] ;  /* 0x0002480001547983 */ /* 0x000ee80000100a00 */
[----:B------:R-:W3:Y:S04]  /*51d0*/  @P2 LDG.E.U16 R44, desc[UR14][R8.64] ;  /* 0x0000000e082c2981 */ /* 0x000ee8000c1e1500 */
[----:B------:R0:W3:Y:S01]  /*51e0*/  @P3 LDG.E.U16 R51, desc[UR14][R10.64] ;  /* 0x0000000e0a333981 */ /* 0x0000e2000c1e1500 */
[----:B------:R-:W-:Y:S02]  /*51f0*/  ISETP.GT.AND P3, PT, R0, 0xf, PT ;  /* 0x0000000f0000780c */ /* 0x000fe40003f64270 */
[----:B0-----:R-:W-:-:S05]  /*5200*/  IADD3 R10, P1, R86, R2, RZ ;  /* 0x00000002560a7210 */ /* 0x001fca0007f3e0ff */
[----:B------:R-:W-:Y:S01]  /*5210*/  IMAD.X R11, R87, 0x1, R3, P1 ;  /* 0x00000001570b7824 */ /* 0x000fe200008e0603 */
[----:B------:R-:W-:Y:S01]  /*5220*/  PRMT R35, RZ, 0x7610, R35 ;  /* 0x00007610ff237816 */ /* 0x000fe20000000023 */
[----:B------:R-:W3:Y:S01]  /*5230*/  LDL.64 R86, [R1+0x310] ;  /* 0x0003100001567983 */ /* 0x000ee20000100a00 */
[----:B--2---:R-:W-:-:S05]  /*5240*/  IADD3 R6, P2, R82, R2, RZ ;  /* 0x0000000252067210 */ /* 0x004fca0007f5e0ff */
[----:B------:R-:W-:Y:S02]  /*5250*/  IMAD.X R7, R83, 0x1, R3, P2 ;  /* 0x0000000153077824 */ /* 0x000fe400010e0603 */
[----:B------:R-:W2:Y:S01]  /*5260*/  LDL.64 R82, [R1+0x250] ;  /* 0x0002500001527983 */ /* 0x000ea20000100a00 */
[----:B----4-:R-:W-:-:S03]  /*5270*/  IADD3 R8, P1, R80, R2, RZ ;  /* 0x0000000250087210 */ /* 0x010fc60007f3e0ff */
[----:B------:R3:W4:Y:S02]  /*5280*/  @P3 LDG.E.U16 R35, desc[UR14][R6.64] ;  /* 0x0000000e06233981 */ /* 0x000724000c1e1500 */
[----:B------:R-:W-:Y:S02]  /*5290*/  IMAD.X R9, R81, 0x1, R3, P1 ;  /* 0x0000000151097824 */ /* 0x000fe400008e0603 */
[----:B------:R-:W4:Y:S01]  /*52a0*/  LDL.64 R80, [R1+0x258] ;  /* 0x0002580001507983 */ /* 0x000f220000100a00 */
[----:B---3--:R-:W-:-:S05]  /*52b0*/  IADD3 R6, P2, R78, R2, RZ ;  /* 0x000000024e067210 */ /* 0x008fca0007f5e0ff */
[----:B------:R-:W-:Y:S02]  /*52c0*/  IMAD.X R7, R79, 0x1, R3, P2 ;  /* 0x000000014f077824 */ /* 0x000fe400010e0603 */
[----:B------:R-:W3:Y:S01]  /*52d0*/  LDL.64 R78, [R1+0x260] ;  /* 0x00026000014e7983 */ /* 0x000ee20000100a00 */
[----:B------:R-:W-:Y:S02]  /*52e0*/  PRMT R36, RZ, 0x7610, R36 ;  /* 0x00007610ff247816 */ /* 0x000fe40000000024 */
[----:B------:R-:W-:-:S04]  /*52f0*/  ISETP.GT.AND P0, PT, R0, 0x10, PT ;  /* 0x000000100000780c */ /* 0x000fc80003f04270 */
[----:B------:R0:W3:Y:S01]  /*5300*/  @P3 LDG.E.U16 R36, desc[UR14][R10.64] ;  /* 0x0000000e0a243981 */ /* 0x0000e2000c1e1500 */
[----:B------:R-:W-:Y:S02]  /*5310*/  PRMT R13, RZ, 0x7610, R13 ;  /* 0x00007610ff0d7816 */ /* 0x000fe4000000000d */
[----:B------:R-:W-:-:S06]  /*5320*/  PRMT R12, RZ, 0x7610, R12 ;  /* 0x00007610ff0c7816 */ /* 0x000fcc000000000c */
[----:B------:R2:W3:Y:S01]  /*5330*/  @P0 LDG.E.U16 R13, desc[UR14][R8.64] ;  /* 0x0000000e080d0981 */ /* 0x0004e2000c1e1500 */
[----:B0-----:R-:W-:-:S03]  /*5340*/  IADD3 R10, P1, R84, R2, RZ ;  /* 0x00000002540a7210 */ /* 0x001fc60007f3e0ff */
[----:B------:R4:W3:Y:S02]  /*5350*/  @P0 LDG.E.U16 R12, desc[UR14][R6.64] ;  /* 0x0000000e060c0981 */ /* 0x0008e4000c1e1500 */
[----:B------:R-:W-:Y:S02]  /*5360*/  IMAD.X R11, R85, 0x1, R3, P1 ;  /* 0x00000001550b7824 */ /* 0x000fe400008e0603 */
[----:B------:R-:W3:Y:S01]  /*5370*/  LDL.64 R84, [R1+0x268] ;  /* 0x0002680001547983 */ /* 0x000ee20000100a00 */
[----:B------:R-:W-:Y:S02]  /*5380*/  ISETP.GT.AND P1, PT, R0, 0x12, PT ;  /* 0x000000120000780c */ /* 0x000fe40003f24270 */
[----:B------:R-:W-:Y:S02]  /*5390*/  PRMT R71, RZ, 0x7610, R71 ;  /* 0x00007610ff477816 */ /* 0x000fe40000000047 */
[----:B--2---:R-:W-:-:S05]  /*53a0*/  IADD3 R8, P0, R82, R2, RZ ;  /* 0x0000000252087210 */ /* 0x004fca0007f1e0ff */
[----:B------:R-:W-:Y:S02]  /*53b0*/  IMAD.X R9, R83, 0x1, R3, P0 ;  /* 0x0000000153097824 */ /* 0x000fe400000e0603 */
[----:B------:R-:W2:Y:S01]  /*53c0*/  LDL.64 R82, [R1+0x270] ;  /* 0x0002700001527983 */ /* 0x000ea20000100a00 */
[----:B----4-:R-:W-:-:S05]  /*53d0*/  IADD3 R6, P0, R80, R2, RZ ;  /* 0x0000000250067210 */ /* 0x010fca0007f1e0ff */
[----:B------:R-:W-:Y:S02]  /*53e0*/  IMAD.X R7, R81, 0x1, R3, P0 ;  /* 0x0000000151077824 */ /* 0x000fe400000e0603 */
[----:B------:R-:W4:Y:S04]  /*53f0*/  LDL.64 R80, [R1+0x278] ;  /* 0x0002780001507983 */ /* 0x000f280000100a00 */
[----:B------:R3:W4:Y:S02]  /*5400*/  @P1 LDG.E.U16 R71, desc[UR14][R6.64] ;  /* 0x0000000e06471981 */ /* 0x000724000c1e1500 */
[----:B---3--:R-:W-:-:S05]  /*5410*/  IADD3 R6, P0, R78, R2, RZ ;  /* 0x000000024e067210 */ /* 0x008fca0007f1e0ff */
[----:B------:R-:W-:Y:S02]  /*5420*/  IMAD.X R7, R79, 0x1, R3, P0 ;  /* 0x000000014f077824 */ /* 0x000fe400000e0603 */
[----:B------:R-:W3:Y:S01]  /*5430*/  LDL.64 R78, [R1+0x280] ;  /* 0x00028000014e7983 */ /* 0x000ee20000100a00 */
[----:B------:R-:W-:-:S06]  /*5440*/  PRMT R74, RZ, 0x7610, R74 ;  /* 0x00007610ff4a7816 */ /* 0x000fcc000000004a */
[----:B------:R0:W3:Y:S01]  /*5450*/  @P1 LDG.E.U16 R74, desc[UR14][R6.64] ;  /* 0x0000000e064a1981 */ /* 0x0000e2000c1e1500 */
[----:B------:R-:W-:Y:S02]  /*5460*/  ISETP.GT.AND P1, PT, R0, 0x13, PT ;  /* 0x000000130000780c */ /* 0x000fe40003f24270 */
[----:B------:R-:W-:Y:S02]  /*5470*/  PRMT R56, RZ, 0x7610, R56 ;  /* 0x00007610ff387816 */ /* 0x000fe40000000038 */
[----:B0-----:R-:W-:-:S05]  /*5480*/  IADD3 R6, P0, R84, R2, RZ ;  /* 0x0000000254067210 */ /* 0x001fca0007f1e0ff */
[----:B------:R-:W-:Y:S02]  /*5490*/  IMAD.X R7, R85, 0x1, R3, P0 ;  /* 0x0000000155077824 */ /* 0x000fe400000e0603 */
[----:B------:R-:W3:Y:S04]  /*54a0*/  LDL.64 R84, [R1+0x288] ;  /* 0x0002880001547983 */ /* 0x000ee80000100a00 */
[----:B------:R2:W3:Y:S01]  /*54b0*/  @P1 LDG.E.U16 R56, desc[UR14][R6.64] ;  /* 0x0000000e06381981 */ /* 0x0004e2000c1e1500 */
[----:B------:R-:W-:Y:S02]  /*54c0*/  PRMT R66, RZ, 0x7610, R66 ;  /* 0x00007610ff427816 */ /* 0x000fe40000000042 */
[----:B------:R-:W-:Y:S02]  /*54d0*/  PRMT R48, RZ, 0x7610, R48 ;  /* 0x00007610ff307816 */ /* 0x000fe40000000030 */
[----:B--2---:R-:W-:-:S05]  /*54e0*/  IADD3 R6, P0, R82, R2, RZ ;  /* 0x0000000252067210 */ /* 0x004fca0007f1e0ff */
[----:B------:R-:W-:Y:S02]  /*54f0*/  IMAD.X R7, R83, 0x1, R3, P0 ;  /* 0x0000000153077824 */ /* 0x000fe400000e0603 */
[----:B------:R-:W2:Y:S04]  /*5500*/  LDL.64 R82, [R1+0x290] ;  /* 0x0002900001527983 */ /* 0x000ea80000100a00 */
[----:B------:R4:W2:Y:S01]  /*5510*/  @P1 LDG.E.U16 R66, desc[UR14][R6.64] ;  /* 0x0000000e06421981 */ /* 0x0008a2000c1e1500 */
[----:B------:R-:W-:Y:S02]  /*5520*/  ISETP.GT.AND P1, PT, R0, 0x14, PT ;  /* 0x000000140000780c */ /* 0x000fe40003f24270 */
        /* <DEDUP_REMOVED lines=36> */
[----:B------:R-:W3:Y:S01]  /*5770*/  @P1 LDG.E.U16 R34, desc[UR14][R6.64] ;  /* 0x0000000e06221981 */ /* 0x000ee2000c1e1500 */
[----:B------:R-:W-:Y:S02]  /*5780*/  ISETP.GT.AND P3, PT, R0, 0x11, PT ;  /* 0x000000110000780c */ /* 0x000fe40003f64270 */
[----:B------:R-:W-:Y:S02]  /*5790*/  PRMT R33, RZ, 0x7610, R33 ;  /* 0x00007610ff217816 */ /* 0x000fe40000000021 */
[----:B------:R-:W-:-:S09]  /*57a0*/  PRMT R17, RZ, 0x7610, R17 ;  /* 0x00007610ff117816 */ /* 0x000fd20000000011 */
[----:B------:R0:W3:Y:S02]  /*57b0*/  @P3 LDG.E.U16 R17, desc[UR14][R8.64] ;  /* 0x0000000e08113981 */ /* 0x0000e4000c1e1500 */
[----:B0-----:R-:W-:Y:S02]  /*57c0*/  PRMT R8, RZ, 0x7610, R8 ;  /* 0x00007610ff087816 */ /* 0x001fe40000000008 */
        /* <DEDUP_REMOVED lines=12> */
[----:B------:R-:W-:Y:S02]  /*5890*/  PRMT R9, RZ, 0x7610, R9 ;  /* 0x00007610ff097816 */ /* 0x000fe40000000009 */
[----:B------:R-:W-:-:S04]  /*58a0*/  PRMT R16, RZ, 0x7610, R16 ;  /* 0x00007610ff107816 */ /* 0x000fc80000000010 */
[----:B------:R0:W3:Y:S01]  /*58b0*/  @P1 LDG.E.U16 R9, desc[UR14][R6.64] ;  /* 0x0000000e06091981 */ /* 0x0000e2000c1e1500 */
[----:B------:R-:W-:-:S03]  /*58c0*/  ISETP.GT.AND P1, PT, R0, 0x19, PT ;  /* 0x000000190000780c */ /* 0x000fc60003f24270 */
[----:B------:R1:W3:Y:S01]  /*58d0*/  @P3 LDG.E.U16 R16, desc[UR14][R10.64] ;  /* 0x0000000e0a103981 */ /* 0x0002e2000c1e1500 */
[----:B0-----:R-:W-:Y:S02]  /*58e0*/  IADD3 R6, P0, R84, R2, RZ ;  /* 0x0000000254067210 */ /* 0x001fe40007f1e0ff */
[----:B-1----:R-:W-:-:S03]  /*58f0*/  PRMT R10, RZ, 0x7610, R10 ;  /* 0x00007610ff0a7816 */ /* 0x002fc6000000000a */
        /* <DEDUP_REMOVED lines=44> */
[----:B------:R-:W-:-:S05]  /*5bc0*/  IMAD.X R7, R233, 0x1, R3, P0 ;  /* 0x00000001e9077824 */ /* 0x000fca00000e0603 */
[----:B------:R0:W3:Y:S01]  /*5bd0*/  @P1 LDG.E.U16 R49, desc[UR14][R6.64] ;  /* 0x0000000e06311981 */ /* 0x0000e2000c1e1500 */
[----:B------:R-:W-:Y:S02]  /*5be0*/  PRMT R47, RZ, 0x7610, R47 ;  /* 0x00007610ff2f7816 */ /* 0x000fe4000000002f */
[----:B0-----:R-:W-:-:S05]  /*5bf0*/  IADD3 R6, P0, R86, R2, RZ ;  /* 0x0000000256067210 */ /* 0x001fca0007f1e0ff */
[----:B------:R-:W-:-:S05]  /*5c00*/  IMAD.X R7, R87, 0x1, R3, P0 ;  /* 0x0000000157077824 */ /* 0x000fca00000e0603 */
[----:B------:R0:W3:Y:S01]  /*5c10*/  @P1 LDG.E.U16 R47, desc[UR14][R6.64] ;  /* 0x0000000e062f1981 */ /* 0x0000e2000c1e1500 */
[----:B------:R-:W-:Y:S02]  /*5c20*/  ISETP.GT.AND P1, PT, R0, 0x1e, PT ;  /* 0x0000001e0000780c */ /* 0x000fe40003f24270 */
[----:B------:R-:W-:Y:S02]  /*5c30*/  PRMT R41, RZ, 0x7610, R41 ;  /* 0x00007610ff297816 */ /* 0x000fe40000000029 */
[----:B0-----:R-:W-:-:S05]  /*5c40*/  IADD3 R6, P0, R84, R2, RZ ;  /* 0x0000000254067210 */ /* 0x001fca0007f1e0ff */
[----:B------:R-:W-:-:S05]  /*5c50*/  IMAD.X R7, R85, 0x1, R3, P0 ;  /* 0x0000000155077824 */ /* 0x000fca00000e0603 */
[----:B------:R2:W3:Y:S01]  /*5c60*/  @P1 LDG.E.U16 R41, desc[UR14][R6.64] ;  /* 0x0000000e06291981 */ /* 0x0004e2000c1e1500 */
[----:B------:R-:W-:Y:S01]  /*5c70*/  PRMT R39, RZ, 0x7610, R39 ;  /* 0x00007610ff277816 */ /* 0x000fe20000000027 */
[----:B------:R-:W0:Y:S01]  /*5c80*/  S2R R64, SR_TID.X ;  /* 0x0000000000407919 */ /* 0x000e220000002100 */
[----:B------:R-:W-:Y:S02]  /*5c90*/  PRMT R32, RZ, 0x7610, R32 ;  /* 0x00007610ff207816 */ /* 0x000fe40000000020 */
[----:B------:R-:W-:Y:S01]  /*5ca0*/  PRMT R30, RZ, 0x7610, R30 ;  /* 0x00007610ff1e7816 */ /* 0x000fe2000000001e */
[----:B------:R1:W-:Y:S01]  /*5cb0*/  STL.64 [R1+0x430], R2 ;  /* 0x0004300201007387 */ /* 0x0003e20000100a00 */
[----:B------:R-:W-:Y:S02]  /*5cc0*/  PRMT R29, RZ, 0x7610, R29 ;  /* 0x00007610ff1d7816 */ /* 0x000fe4000000001d */
[----:B------:R-:W-:Y:S02]  /*5cd0*/  PRMT R137, RZ, 0x7610, R137 ;  /* 0x00007610ff897816 */ /* 0x000fe40000000089 */
[----:B0-----:R-:W-:-:S04]  /*5ce0*/  LOP3.LUT R64, R64, 0x1f, RZ, 0xc0, !PT ;  /* 0x0000001f40407812 */ /* 0x001fc800078ec0ff */
[C---:B------:R-:W-:Y:S01]  /*5cf0*/  ISETP.GE.AND P2, PT, R64.reuse, R0, PT ;  /* 0x000000004000720c */ /* 0x040fe20003f46270 */
[----:B------:R-:W-:Y:S02]  /*5d00*/  IMAD R70, R64, R70, RZ ;  /* 0x0000004640467224 */ /* 0x000fe400078e02ff */
[----:B------:R-:W-:Y:S02]  /*5d10*/  IMAD.MOV.U32 R232, RZ, RZ, R223 ;  /* 0x000000ffffe87224 */ /* 0x000fe400078e00df */
[----:B------:R-:W-:Y:S01]  /*5d20*/  IMAD.MOV.U32 R233, RZ, RZ, R222 ;  /* 0x000000ffffe97224 */ /* 0x000fe200078e00de */
[----:B------:R-:W-:Y:S02]  /*5d30*/  LOP3.LUT R64, R4, 0x10, RZ, 0x3c, !PT ;  /* 0x0000001004407812 */ /* 0x000fe400078e3cff */
[----:B--2---:R-:W-:-:S05]  /*5d40*/  IADD3 R6, P0, R82, R2, RZ ;  /* 0x0000000252067210 */ /* 0x004fca0007f1e0ff */
[----:B------:R-:W-:-:S05]  /*5d50*/  IMAD.X R7, R83, 0x1, R3, P0 ;  /* 0x0000000153077824 */ /* 0x000fca00000e0603 */
[----:B------:R4:W2:Y:S01]  /*5d60*/  @P1 LDG.E.U16 R39, desc[UR14][R6.64] ;  /* 0x0000000e06271981 */ /* 0x0008a2000c1e1500 */
[----:B------:R-:W-:Y:S02]  /*5d70*/  ISETP.GT.AND P1, PT, R0, 0x1f, PT ;  /* 0x0000001f0000780c */ /* 0x000fe40003f24270 */
[----:B----4-:R-:W-:-:S05]  /*5d80*/  IADD3 R6, P0, R80, R2, RZ ;  /* 0x0000000250067210 */ /* 0x010fca0007f1e0ff */
[----:B------:R-:W-:-:S06]  /*5d90*/  IMAD.X R7, R81, 0x1, R3, P0 ;  /* 0x0000000151077824 */ /* 0x000fcc00000e0603 */
[----:B------:R3:W4:Y:S02]  /*5da0*/  @P1 LDG.E.U16 R32, desc[UR14][R6.64] ;  /* 0x0000000e06201981 */ /* 0x000724000c1e1500 */
[----:B---3--:R-:W-:-:S05]  /*5db0*/  IADD3 R6, P0, R78, R2, RZ ;  /* 0x000000024e067210 */ /* 0x008fca0007f1e0ff */
[----:B------:R-:W-:-:S05]  /*5dc0*/  IMAD.X R7, R79, 0x1, R3, P0 ;  /* 0x000000014f077824 */ /* 0x000fca00000e0603 */
[----:B------:R0:W3:Y:S01]  /*5dd0*/  @P1 LDG.E.U16 R30, desc[UR14][R6.64] ;  /* 0x0000000e061e1981 */ /* 0x0000e2000c1e1500 */
[----:B------:R-:W-:Y:S01]  /*5de0*/  BAR.SYNC.DEFER_BLOCKING 0x0 ;  /* 0x0000000000007b1d */ /* 0x000fe20000010000 */
[----:B-1----:R-:W-:Y:S02]  /*5df0*/  IMAD.MOV.U32 R2, RZ, RZ, R217 ;  /* 0x000000ffff027224 */ /* 0x002fe400078e00d9 */
[----:B------:R-:W-:Y:S02]  /*5e00*/  IMAD.MOV.U32 R3, RZ, RZ, R216 ;  /* 0x000000ffff037224 */ /* 0x000fe400078e00d8 */
[----:B0-----:R-:W-:-:S03]  /*5e10*/  IMAD.WIDE R6, R70, 0x2, R2 ;  /* 0x0000000246067825 */ /* 0x001fc600078e0202 */
[----:B------:R0:W-:Y:S02]  /*5e20*/  STL.64 [R1+0x120], R2 ;  /* 0x0001200201007387 */ /* 0x0001e40000100a00 */
[----:B0-----:R-:W-:Y:S02]  /*5e30*/  IMAD.MOV.U32 R2, RZ, RZ, R219 ;  /* 0x000000ffff027224 */ /* 0x001fe400078e00db */
[----:B------:R-:W-:Y:S01]  /*5e40*/  IMAD.MOV.U32 R3, RZ, RZ, R218 ;  /* 0x000000ffff037224 */ /* 0x000fe200078e00da */
[----:B------:R0:W3:Y:S04]  /*5e50*/  @!P2 LDG.E.U16 R29, desc[UR14][R6.64] ;  /* 0x0000000e061da981 */ /* 0x0000e8000c1e1500 */
[----:B------:R1:W-:Y:S01]  /*5e60*/  STL.64 [R1+0x118], R2 ;  /* 0x0001180201007387 */ /* 0x0003e20000100a00 */
[----:B0-----:R-:W-:-:S05]  /*5e70*/  IMAD.WIDE R6, R70, 0x2, R2 ;  /* 0x0000000246067825 */ /* 0x001fca00078e0202 */
[----:B------:R0:W3:Y:S01]  /*5e80*/  @!P2 LDG.E.U16 R137, desc[UR14][R6.64] ;  /* 0x0000000e0689a981 */ /* 0x0000e2000c1e1500 */
[----:B-1----:R-:W-:Y:S02]  /*5e90*/  IMAD.MOV.U32 R2, RZ, RZ, R221 ;  /* 0x000000ffff027224 */ /* 0x002fe400078e00dd */
[----:B------:R-:W-:-:S05]  /*5ea0*/  IMAD.MOV.U32 R3, RZ, RZ, R220 ;  /* 0x000000ffff037224 */ /* 0x000fca00078e00dc */
[----:B------:R1:W-:Y:S04]  /*5eb0*/  STL.64 [R1+0x100], R2 ;  /* 0x0001000201007387 */ /* 0x0003e80000100a00 */
[----:B------:R-:W2:Y:S04]  /*5ec0*/  LDL.LU R87, [R1+0x128] ;  /* 0x0001280001577983 */ /* 0x000ea80000300800 */
[----:B------:R-:W4:Y:S01]  /*5ed0*/  LDL.LU R86, [R1+0x12c] ;  /* 0x00012c0001567983 */ /* 0x000f220000300800 */
[----:B0-----:R-:W-:-:S03]  /*5ee0*/  IMAD.WIDE R6, R70, 0x2, R2 ;  /* 0x0000000246067825 */ /* 0x001fc600078e0202 */
[----:B------:R-:W3:Y:S01]  /*5ef0*/  LDL.LU R85, [R1+0x130] ;  /* 0x0001300001557983 */ /* 0x000ee20000300800 */
[----:B-1----:R-:W-:-:S03]  /*5f00*/  IMAD.MOV.U32 R2, RZ, RZ, R225 ;  /* 0x000000ffff027224 */ /* 0x002fc600078e00e1 */
[----:B------:R-:W3:Y:S01]  /*5f10*/  LDL.LU R84, [R1+0x134] ;  /* 0x0001340001547983 */ /* 0x000ee20000300800 */
[----:B------:R-:W-:-:S03]  /*5f20*/  IMAD.MOV.U32 R3, RZ, RZ, R224 ;  /* 0x000000ffff037224 */ /* 0x000fc600078e00e0 */
[----:B------:R-:W3:Y:S04]  /*5f30*/  LDL.LU R83, [R1+0x138] ;  /* 0x0001380001537983 */ /* 0x000ee80000300800 */
[----:B------:R-:W3:Y:S04]  /*5f40*/  LDL.LU R82, [R1+0x13c] ;  /* 0x00013c0001527983 */ /* 0x000ee80000300800 */
[----:B------:R-:W3:Y:S04]  /*5f50*/  LDL.LU R81, [R1+0x140] ;  /* 0x0001400001517983 */ /* 0x000ee80000300800 */
[----:B------:R-:W3:Y:S04]  /*5f60*/  LDL.LU R80, [R1+0x39c] ;  /* 0x00039c0001507983 */ /* 0x000ee80000300800 */
[----:B------:R-:W3:Y:S04]  /*5f70*/  LDL.LU R79, [R1+0x3a0] ;  /* 0x0003a000014f7983 */ /* 0x000ee80000300800 */
[----:B------:R-:W3:Y:S04]  /*5f80*/  LDL.LU R78, [R1+0x3a4] ;  /* 0x0003a400014e7983 */ /* 0x000ee80000300800 */
[----:B------:R-:W-:Y:S04]  /*5f90*/  STL.64 [R1+0x438], R232 ;  /* 0x000438e801007387 */ /* 0x000fe80000100a00 */
[----:B------:R-:W-:Y:S04]  /*5fa0*/  STL.64 [R1+0x440], R2 ;  /* 0x0004400201007387 */ /* 0x000fe80000100a00 */
[----:B------:R0:W-:Y:S04]  /*5fb0*/  STS.U16 [R4+UR12], R18 ;  /* 0x0000001204007988 */ /* 0x0001e8000800040c */
[----:B------:R1:W-:Y:S04]  /*5fc0*/  STS.U16 [R4+UR12+0x2800], R12 ;  /* 0x0028000c04007988 */ /* 0x0003e8000800040c */
[----:B0-----:R-:W2:Y:S04]  /*5fd0*/  LDL.LU R18, [R1+0x3a8] ;  /* 0x0003a80001127983 */ /* 0x001ea80000300800 */
[----:B-1----:R-:W4:Y:S04]  /*5fe0*/  LDL.LU R12, [R1+0x3ac] ;  /* 0x0003ac00010c7983 */ /* 0x002f280000300800 */
[----:B------:R-:W-:Y:S04]  /*5ff0*/  STS.U16 [R4+UR12+0x2000], R19 ;  /* 0x0020001304007988 */ /* 0x000fe8000800040c */
[----:B------:R-:W-:Y:S04]  /*6000*/  STS.U16 [R4+UR12+0x400], R14 ;  /* 0x0004000e04007988 */ /* 0x000fe8000800040c */
[----:B------:R-:W-:Y:S04]  /*6010*/  STS.U16 [R4+UR12+0x2400], R15 ;  /* 0x0024000f04007988 */ /* 0x000fe8000800040c */
[----:B------:R-:W-:Y:S04]  /*6020*/  STS.U16 [R4+UR12+0x800], R13 ;  /* 0x0008000d04007988 */ /* 0x000fe8000800040c */
[----:B------:R-:W-:Y:S04]  /*6030*/  STS.U16 [R4+UR12+0xc00], R8 ;  /* 0x000c000804007988 */ /* 0x000fe8000800040c */
[----:B------:R0:W-:Y:S04]  /*6040*/  STS.U16 [R4+UR12+0x2c00], R9 ;  /* 0x002c000904007988 */ /* 0x0001e8000800040c */
[----:B------:R-:W-:Y:S04]  /*6050*/  STS.U16 [R64+UR12+0x80], R22 ;  /* 0x0000801640007988 */ /* 0x000fe8000800040c */
[----:B------:R-:W-:Y:S04]  /*6060*/  STS.U16 [R64+UR12+0x2080], R23 ;  /* 0x0020801740007988 */ /* 0x000fe8000800040c */
[----:B0-----:R-:W3:Y:S04]  /*6070*/  LDL.LU R9, [R1+0x3b0] ;  /* 0x0003b00001097983 */ /* 0x001ee80000300800 */
[----:B------:R-:W-:Y:S04]  /*6080*/  STS.U16 [R64+UR12+0x480], R20 ;  /* 0x0004801440007988 */ /* 0x000fe8000800040c */
[----:B------:R-:W2:Y:S04]  /*6090*/  LDL.LU R8, [R1+0x3b4] ;  /* 0x0003b40001087983 */ /* 0x000ea80000300800 */
[----:B------:R-:W-:Y:S04]  /*60a0*/  STS.U16 [R64+UR12+0x2480], R21 ;  /* 0x0024801540007988 */ /* 0x000fe8000800040c */
[----:B------:R0:W-:Y:S04]  /*60b0*/  STS.U16 [R64+UR12+0x880], R16 ;  /* 0x0008801040007988 */ /* 0x0001e8000800040c */
[----:B0-----:R-:W2:Y:S04]  /*60c0*/  LDL.LU R16, [R1+0x3b8] ;  /* 0x0003b80001107983 */ /* 0x001ea80000300800 */
[----:B------:R-:W2:Y:S04]  /*60d0*/  LDL.LU R15, [R1+0x3bc] ;  /* 0x0003bc00010f7983 */ /* 0x000ea80000300800 */
[----:B------:R-:W2:Y:S04]  /*60e0*/  LDL.LU R14, [R1+0x3c0] ;  /* 0x0003c000010e7983 */ /* 0x000ea80000300800 */
[----:B------:R-:W2:Y:S04]  /*60f0*/  LDL.LU R13, [R1+0x3c4] ;  /* 0x0003c400010d7983 */ /* 0x000ea80000300800 */
[----:B------:R-:W-:Y:S04]  /*6100*/  STS.U16 [R64+UR12+0x2880], R17 ;  /* 0x0028801140007988 */ /* 0x000fe8000800040c */
[----:B------:R0:W-:Y:S04]  /*6110*/  STS.U16 [R64+UR12+0xc80], R10 ;  /* 0x000c800a40007988 */ /* 0x0001e8000800040c */
[----:B------:R1:W-:Y:S01]  /*6120*/  STS.U16 [R64+UR12+0x2c80], R11 ;  /* 0x002c800b40007988 */ /* 0x0003e2000800040c */
[----:B----4-:R-:W-:-:S03]  /*6130*/  IMAD.MOV.U32 R218, RZ, RZ, R12 ;  /* 0x000000ffffda7224 */ /* 0x010fc600078e000c */
[----:B------:R-:W4:Y:S04]  /*6140*/  LDL.LU R12, [R1+0x3cc] ;  /* 0x0003cc00010c7983 */ /* 0x000f280000300800 */
[----:B0-----:R-:W4:Y:S01]  /*6150*/  LDL.LU R10, [R1+0x3d0] ;  /* 0x0003d000010a7983 */ /* 0x001f220000300800 */
[----:B---3--:R-:W-:-:S03]  /*6160*/  IMAD.MOV.U32 R217, RZ, RZ, R9 ;  /* 0x000000ffffd97224 */ /* 0x008fc600078e0009 */
[----:B------:R-:W3:Y:S01]  /*6170*/  LDL.LU R9, [R1+0x3d4] ;  /* 0x0003d40001097983 */ /* 0x000ee20000300800 */
[----:B--2---:R-:W-:-:S03]  /*6180*/  IMAD.MOV.U32 R216, RZ, RZ, R8 ;  /* 0x000000ffffd87224 */ /* 0x004fc600078e0008 */
[----:B------:R-:W2:Y:S01]  /*6190*/  LDL.LU R8, [R1+0x3d8] ;  /* 0x0003d80001087983 */ /* 0x000ea20000300800 */
[----:B------:R-:W-:-:S03]  /*61a0*/  IMAD.MOV.U32 R21, RZ, RZ, R14 ;  /* 0x000000ffff157224 */ /* 0x000fc600078e000e */
[----:B------:R-:W2:Y:S04]  /*61b0*/  LDL.LU R14, [R1+0x3dc] ;  /* 0x0003dc00010e7983 */ /* 0x000ea80000300800 */
[----:B-1----:R-:W2:Y:S01]  /*61c0*/  LDL.LU R11, [R1+0x3e0] ;  /* 0x0003e000010b7983 */ /* 0x002ea20000300800 */
[----:B------:R-:W-:Y:S01]  /*61d0*/  PRMT R28, RZ, 0x7610, R28 ;  /* 0x00007610ff1c7816 */ /* 0x000fe2000000001c */
[----:B------:R-:W-:Y:S02]  /*61e0*/  IMAD.MOV.U32 R20, RZ, RZ, R13 ;  /* 0x000000ffff147224 */ /* 0x000fe400078e000d */
[----:B------:R-:W2:Y:S01]  /*61f0*/  LDL.LU R13, [R1+0x3e8] ;  /* 0x0003e800010d7983 */ /* 0x000ea20000300800 */
[----:B------:R-:W-:Y:S01]  /*6200*/  PRMT R138, RZ, 0x7610, R138 ;  /* 0x00007610ff8a7816 */ /* 0x000fe2000000008a */
[----:B------:R-:W-:-:S02]  /*6210*/  IMAD.MOV.U32 R23, RZ, RZ, R16 ;  /* 0x000000ffff177224 */ /* 0x000fc400078e0010 */
[----:B------:R0:W2:Y:S01]  /*6220*/  @!P2 LDG.E.U16 R28, desc[UR14][R6.64] ;  /* 0x0000000e061ca981 */ /* 0x0000a2000c1e1500 */
[----:B------:R-:W-:Y:S01]  /*6230*/  PRMT R27, RZ, 0x7610, R27 ;  /* 0x00007610ff1b7816 */ /* 0x000fe2000000001b */
[----:B------:R-:W-:Y:S02]  /*6240*/  IMAD.MOV.U32 R219, RZ, RZ, R18 ;  /* 0x000000ffffdb7224 */ /* 0x000fe400078e0012 */
[----:B------:R-:W-:Y:S02]  /*6250*/  IMAD.MOV.U32 R22, RZ, RZ, R15 ;  /* 0x000000ffff167224 */ /* 0x000fe400078e000f */
[----:B0-----:R-:W-:-:S05]  /*6260*/  IMAD.WIDE R6, R70, 0x2, R232 ;  /* 0x0000000246067825 */ /* 0x001fca00078e02e8 */
[----:B------:R0:W2:Y:S01]  /*6270*/  @!P2 LDG.E.U16 R138, desc[UR14][R6.64] ;  /* 0x0000000e068aa981 */ /* 0x0000a2000c1e1500 */
[----:B------:R-:W-:Y:S02]  /*6280*/  PRMT R139, RZ, 0x7610, R139 ;  /* 0x00007610ff8b7816 */ /* 0x000fe4000000008b */
[----:B------:R-:W-:Y:S02]  /*6290*/  LOP3.LUT R249, R249, R248, RZ, 0x3c, !PT ;  /* 0x000000f8f9f97212 */ /* 0x000fe400078e3cff */
[----:B------:R-:W-:Y:S01]  /*62a0*/  LOP3.LUT R64, R4, 0x20, RZ, 0x3c, !PT ;  /* 0x0000002004407812 */ /* 0x000fe200078e3cff */
[----:B0-----:R-:W-:-:S04]  /*62b0*/  IMAD.WIDE R6, R70, 0x2, R2 ;  /* 0x0000000246067825 */ /* 0x001fc800078e0202 */
[----:B------:R-:W-:Y:S01]  /*62c0*/  IMAD.MOV.U32 R2, RZ, RZ, R227 ;  /* 0x000000ffff027224 */ /* 0x000fe200078e00e3 */
[----:B------:R0:W2:Y:S01]  /*62d0*/  @!P2 LDG.E.U16 R27, desc[UR14][R6.64] ;  /* 0x0000000e061ba981 */ /* 0x0000a2000c1e1500 */
[----:B------:R-:W-:Y:S01]  /*62e0*/  IMAD.MOV.U32 R3, RZ, RZ, R226 ;  /* 0x000000ffff037224 */ /* 0x000fe200078e00e2 */
[----:B------:R-:W-:Y:S01]  /*62f0*/  LOP3.LUT R248, R249, R248, RZ, 0x3c, !PT ;  /* 0x000000f8f9f87212 */ /* 0x000fe200078e3cff */
[----:B------:R-:W-:Y:S02]  /*6300*/  IMAD.MOV.U32 R232, RZ, RZ, R229 ;  /* 0x000000ffffe87224 */ /* 0x000fe400078e00e5 */
[----:B------:R-:W-:Y:S01]  /*6310*/  IMAD.MOV.U32 R233, RZ, RZ, R228 ;  /* 0x000000ffffe97224 */ /* 0x000fe200078e00e4 */
[----:B------:R-:W-:Y:S01]  /*6320*/  STS.U16 [R64+UR12+0x100], R77 ;  /* 0x0001004d40007988 */ /* 0x000fe2000800040c */
[----:B0-----:R-:W-:Y:S01]  /*6330*/  IMAD.WIDE R6, R70, 0x2, R2 ;  /* 0x0000000246067825 */ /* 0x001fe200078e0202 */
[----:B------:R-:W-:Y:S02]  /*6340*/  PRMT R26, RZ, 0x7610, R26 ;  /* 0x00007610ff1a7816 */ /* 0x000fe4000000001a */
[----:B------:R-:W-:Y:S01]  /*6350*/  STS.U16 [R64+UR12+0x2100], R76 ;  /* 0x0021004c40007988 */ /* 0x000fe2000800040c */
[----:B------:R-:W-:-:S03]  /*6360*/  LOP3.LUT R247, R247, R246, RZ, 0x3c, !PT ;  /* 0x000000f6f7f77212 */ /* 0x000fc600078e3cff */
[----:B------:R0:W2:Y:S01]  /*6370*/  @!P2 LDG.E.U16 R139, desc[UR14][R6.64] ;  /* 0x0000000e068ba981 */ /* 0x0000a2000c1e1500 */
[----:B------:R-:W-:-:S03]  /*6380*/  LOP3.LUT R249, R249, R248, RZ, 0x3c, !PT ;  /* 0x000000f8f9f97212 */ /* 0x000fc600078e3cff */
[----:B------:R-:W-:Y:S01]  /*6390*/  STS.U16 [R64+UR12+0x500], R75 ;  /* 0x0005004b40007988 */ /* 0x000fe2000800040c */
[----:B------:R-:W-:-:S03]  /*63a0*/  LOP3.LUT R246, R247, R246, RZ, 0x3c, !PT ;  /* 0x000000f6f7f67212 */ /* 0x000fc600078e3cff */
[----:B------:R1:W-:Y:S01]  /*63b0*/  STS.U16 [R64+UR12+0x2500], R72 ;  /* 0x0025004840007988 */ /* 0x0003e2000800040c */
[----:B0-----:R-:W-:-:S03]  /*63c0*/  IMAD.WIDE R6, R70, 0x2, R232 ;  /* 0x0000000246067825 */ /* 0x001fc600078e02e8 */
[----:B------:R0:W-:Y:S01]  /*63d0*/  STS.U16 [R64+UR12+0x900], R71 ;  /* 0x0009004740007988 */ /* 0x0001e2000800040c */
[----:B------:R-:W-:Y:S02]  /*63e0*/  PRMT R140, RZ, 0x7610, R140 ;  /* 0x00007610ff8c7816 */ /* 0x000fe4000000008c */
[----:B------:R-:W-:Y:S01]  /*63f0*/  LOP3.LUT R245, R245, R244, RZ, 0x3c, !PT ;  /* 0x000000f4f5f57212 */ /* 0x000fe200078e3cff */
[----:B------:R1:W2:Y:S01]  /*6400*/  @!P2 LDG.E.U16 R26, desc[UR14][R6.64] ;  /* 0x0000000e061aa981 */ /* 0x0002a2000c1e1500 */
[----:B------:R-:W-:Y:S02]  /*6410*/  LOP3.LUT R247, R247, R246, RZ, 0x3c, !PT ;  /* 0x000000f6f7f77212 */ /* 0x000fe400078e3cff */
[----:B------:R-:W-:Y:S02]  /*6420*/  LOP3.LUT R244, R245, R244, RZ, 0x3c, !PT ;  /* 0x000000f4f5f47212 */ /* 0x000fe400078e3cff */
[----:B------:R-:W-:Y:S01]  /*6430*/  PRMT R25, RZ, 0x7610, R25 ;  /* 0x00007610ff197816 */ /* 0x000fe20000000019 */
[----:B-1----:R-:W-:Y:S01]  /*6440*/  IMAD.WIDE R6, R70, 0x2, R248 ;  /* 0x0000000246067825 */ /* 0x002fe200078e02f8 */
[----:B------:R-:W-:-:S02]  /*6450*/  LOP3.LUT R243, R243, R242, RZ, 0x3c, !PT ;  /* 0x000000f2f3f37212 */ /* 0x000fc400078e3cff */
[----:B------:R-:W-:Y:S02]  /*6460*/  LOP3.LUT R245, R245, R244, RZ, 0x3c, !PT ;  /* 0x000000f4f5f57212 */ /* 0x000fe400078e3cff */
[----:B------:R1:W2:Y:S01]  /*6470*/  @!P2 LDG.E.U16 R140, desc[UR14][R6.64] ;  /* 0x0000000e068ca981 */ /* 0x0002a2000c1e1500 */
[C---:B------:R-:W-:Y:S02]  /*6480*/  LOP3.LUT R242, R243.reuse, R242, RZ, 0x3c, !PT ;  /* 0x000000f2f3f27212 */ /* 0x040fe400078e3cff */
[----:B------:R-:W-:Y:S01]  /*6490*/  PRMT R141, RZ, 0x7610, R141 ;  /* 0x00007610ff8d7816 */ /* 0x000fe2000000008d */
[----:B-1----:R-:W-:Y:S01]  /*64a0*/  IMAD.WIDE R6, R70, 0x2, R246 ;  /* 0x0000000246067825 */ /* 0x002fe200078e02f6 */
[----:B------:R-:W-:-:S04]  /*64b0*/  LOP3.LUT R243, R243, R242, RZ, 0x3c, !PT ;  /* 0x000000f2f3f37212 */ /* 0x000fc800078e3cff */
[----:B------:R1:W2:Y:S01]  /*64c0*/  @!P2 LDG.E.U16 R25, desc[UR14][R6.64] ;  /* 0x0000000e0619a981 */ /* 0x0002a2000c1e1500 */
[----:B------:R-:W-:Y:S01]  /*64d0*/  PRMT R24, RZ, 0x7610, R24 ;  /* 0x00007610ff187816 */ /* 0x000fe20000000018 */
[----:B-1----:R-:W-:-:S05]  /*64e0*/  IMAD.WIDE R6, R70, 0x2, R244 ;  /* 0x0000000246067825 */ /* 0x002fca00078e02f4 */
[----:B------:R1:W2:Y:S02]  /*64f0*/  @!P2 LDG.E.U16 R141, desc[UR14][R6.64] ;  /* 0x0000000e068da981 */ /* 0x0002a4000c1e1500 */
[----:B-1----:R-:W-:-:S05]  /*6500*/  IMAD.WIDE R6, R70, 0x2, R242 ;  /* 0x0000000246067825 */ /* 0x002fca00078e02f2 */
[----:B------:R1:W2:Y:S01]  /*6510*/  @!P2 LDG.E.U16 R24, desc[UR14][R6.64] ;  /* 0x0000000e0618a981 */ /* 0x0002a2000c1e1500 */
[----:B----4-:R-:W-:-:S03]  /*6520*/  IMAD.MOV.U32 R19, RZ, RZ, R12 ;  /* 0x000000ffff137224 */ /* 0x010fc600078e000c */
[----:B------:R-:W4:Y:S01]  /*6530*/  LDL.LU R12, [R1+0x3ec] ;  /* 0x0003ec00010c7983 */ /* 0x000f220000300800 */
[----:B------:R-:W-:Y:S02]  /*6540*/  IMAD.MOV.U32 R18, RZ, RZ, R10 ;  /* 0x000000ffff127224 */ /* 0x000fe400078e000a */
[----:B---3--:R-:W-:Y:S02]  /*6550*/  IMAD.MOV.U32 R17, RZ, RZ, R9 ;  /* 0x000000ffff117224 */ /* 0x008fe400078e0009 */
[----:B------:R-:W3:Y:S01]  /*6560*/  LDL.LU R9, [R1+0x3f0] ;  /* 0x0003f00001097983 */ /* 0x000ee20000300800 */
[----:B--2---:R-:W-:-:S03]  /*6570*/  IMAD.MOV.U32 R16, RZ, RZ, R8 ;  /* 0x000000ffff107224 */ /* 0x004fc600078e0008 */
[----:B------:R-:W3:Y:S04]  /*6580*/  LDL.LU R8, [R1+0x3f4] ;  /* 0x0003f40001087983 */ /* 0x000ee80000300800 */
[----:B------:R-:W2:Y:S01]  /*6590*/  LDL.LU R10, [R1+0x3fc] ;  /* 0x0003fc00010a7983 */ /* 0x000ea20000300800 */
[----:B------:R-:W-:Y:S02]  /*65a0*/  IMAD.MOV.U32 R15, RZ, RZ, R14 ;  /* 0x000000ffff0f7224 */ /* 0x000fe400078e000e */
[----:B------:R-:W-:Y:S02]  /*65b0*/  IMAD.MOV.U32 R14, RZ, RZ, R11 ;  /* 0x000000ffff0e7224 */ /* 0x000fe400078e000b */
[----:B------:R-:W2:Y:S04]  /*65c0*/  LDL.LU R11, [R1+0x3f8] ;  /* 0x0003f800010b7983 */ /* 0x000ea80000300800 */
[----:B------:R-:W2:Y:S04]  /*65d0*/  LDL.LU R72, [R1+0x400] ;  /* 0x0004000001487983 */ /* 0x000ea80000300800 */
[----:B0-----:R-:W2:Y:S01]  /*65e0*/  LDL.LU R71, [R1+0x404] ;  /* 0x0004040001477983 */ /* 0x001ea20000300800 */
[----:B------:R-:W-:-:S02]  /*65f0*/  LOP3.LUT R241, R241, R240, RZ, 0x3c, !PT ;  /* 0x000000f0f1f17212 */ /* 0x000fc400078e3cff */
[----:B------:R-:W-:Y:S02]  /*6600*/  LOP3.LUT R239, R239, R238, RZ, 0x3c, !PT ;  /* 0x000000eeefef7212 */ /* 0x000fe400078e3cff */
[----:B------:R-:W-:Y:S02]  /*6610*/  LOP3.LUT R240, R241, R240, RZ, 0x3c, !PT ;  /* 0x000000f0f1f07212 */ /* 0x000fe400078e3cff */
[----:B------:R-:W-:Y:S02]  /*6620*/  LOP3.LUT R238, R239, R238, RZ, 0x3c, !PT ;  /* 0x000000eeefee7212 */ /* 0x000fe400078e3cff */
[----:B------:R-:W-:Y:S02]  /*6630*/  LOP3.LUT R241, R241, R240, RZ, 0x3c, !PT ;  /* 0x000000f0f1f17212 */ /* 0x000fe400078e3cff */
[----:B------:R-:W-:Y:S02]  /*6640*/  PRMT R142, RZ, 0x7610, R142 ;  /* 0x00007610ff8e7816 */ /* 0x000fe4000000008e */
[----:B------:R-:W-:Y:S01]  /*6650*/  LOP3.LUT R237, R237, R236, RZ, 0x3c, !PT ;  /* 0x000000eceded7212 */ /* 0x000fe200078e3cff */
[----:B-1----:R-:W-:Y:S01]  /*6660*/  IMAD.WIDE R6, R70, 0x2, R240 ;  /* 0x0000000246067825 */ /* 0x002fe200078e02f0 */
[----:B------:R-:W-:-:S02]  /*6670*/  LOP3.LUT R239, R239, R238, RZ, 0x3c, !PT ;  /* 0x000000eeefef7212 */ /* 0x000fc400078e3cff */
[----:B------:R-:W-:Y:S02]  /*6680*/  LOP3.LUT R236, R237, R236, RZ, 0x3c, !PT ;  /* 0x000000ecedec7212 */ /* 0x000fe400078e3cff */
[----:B------:R0:W2:Y:S01]  /*6690*/  @!P2 LDG.E.U16 R142, desc[UR14][R6.64] ;  /* 0x0000000e068ea981 */ /* 0x0000a2000c1e1500 */
[----:B------:R-:W-:Y:S02]  /*66a0*/  PRMT R129, RZ, 0x7610, R129 ;  /* 0x00007610ff817816 */ /* 0x000fe40000000081 */
[----:B------:R-:W-:Y:S02]  /*66b0*/  LOP3.LUT R235, R235, R234, RZ, 0x3c, !PT ;  /* 0x000000eaebeb7212 */ /* 0x000fe400078e3cff */
[----:B------:R-:W-:Y:S02]  /*66c0*/  LOP3.LUT R237, R237, R236, RZ, 0x3c, !PT ;  /* 0x000000eceded7212 */ /* 0x000fe400078e3cff */
[----:B------:R-:W-:Y:S01]  /*66d0*/  LOP3.LUT R234, R235, R234, RZ, 0x3c, !PT ;  /* 0x000000eaebea7212 */ /* 0x000fe200078e3cff */
[----:B0-----:R-:W-:Y:S01]  /*66e0*/  IMAD.WIDE R6, R70, 0x2, R238 ;  /* 0x0000000246067825 */ /* 0x001fe200078e02ee */
[----:B------:R-:W-:-:S02]  /*66f0*/  PRMT R143, RZ, 0x7610, R143 ;  /* 0x00007610ff8f7816 */ /* 0x000fc4000000008f */
[----:B------:R-:W-:Y:S02]  /*6700*/  LOP3.LUT R231, R231, R230, RZ, 0x3c, !PT ;  /* 0x000000e6e7e77212 */ /* 0x000fe400078e3cff */
[----:B------:R0:W2:Y:S01]  /*6710*/  @!P2 LDG.E.U16 R129, desc[UR14][R6.64] ;  /* 0x0000000e0681a981 */ /* 0x0000a2000c1e1500 */
[----:B------:R-:W-:Y:S02]  /*6720*/  LOP3.LUT R235, R235, R234, RZ, 0x3c, !PT ;  /* 0x000000eaebeb7212 */ /* 0x000fe400078e3cff */
[C---:B------:R-:W-:Y:S02]  /*6730*/  LOP3.LUT R230, R231.reuse, R230, RZ, 0x3c, !PT ;  /* 0x000000e6e7e67212 */ /* 0x040fe400078e3cff */
[----:B------:R-:W-:Y:S01]  /*6740*/  PRMT R130, RZ, 0x7610, R130 ;  /* 0x00007610ff827816 */ /* 0x000fe20000000082 */
[----:B0-----:R-:W-:Y:S01]  /*6750*/  IMAD.WIDE R6, R70, 0x2, R236 ;  /* 0x0000000246067825 */ /* 0x001fe200078e02ec */
[----:B------:R-:W-:-:S04]  /*6760*/  LOP3.LUT R231, R231, R230, RZ, 0x3c, !PT ;  /* 0x000000e6e7e77212 */ /* 0x000fc800078e3cff */
[----:B------:R0:W2:Y:S01]  /*6770*/  @!P2 LDG.E.U16 R143, desc[UR14][R6.64] ;  /* 0x0000000e068fa981 */ /* 0x0000a2000c1e1500 */
[----:B------:R-:W-:Y:S01]  /*6780*/  PRMT R144, RZ, 0x7610, R144 ;  /* 0x00007610ff907816 */ /* 0x000fe20000000090 */
[----:B------:R-:W-:Y:S02]  /*6790*/  IMAD.MOV.U32 R228, RZ, RZ, R86 ;  /* 0x000000ffffe47224 */ /* 0x000fe400078e0056 */
[----:B0-----:R-:W-:-:S05]  /*67a0*/  IMAD.WIDE R6, R70, 0x2, R234 ;  /* 0x0000000246067825 */ /* 0x001fca00078e02ea */
[----:B------:R0:W2:Y:S01]  /*67b0*/  @!P2 LDG.E.U16 R130, desc[UR14][R6.64] ;  /* 0x0000000e0682a981 */ /* 0x0000a2000c1e1500 */
[----:B------:R-:W-:Y:S01]  /*67c0*/  IMAD.MOV.U32 R229, RZ, RZ, R87 ;  /* 0x000000ffffe57224 */ /* 0x000fe200078e0057 */
[----:B------:R-:W-:Y:S01]  /*67d0*/  PRMT R131, RZ, 0x7610, R131 ;  /* 0x00007610ff837816 */ /* 0x000fe20000000083 */
[----:B0-----:R-:W-:-:S05]  /*67e0*/  IMAD.WIDE R6, R70, 0x2, R230 ;  /* 0x0000000246067825 */ /* 0x001fca00078e02e6 */
[----:B------:R0:W2:Y:S01]  /*67f0*/  @!P2 LDG.E.U16 R144, desc[UR14][R6.64] ;  /* 0x0000000e0690a981 */ /* 0x0000a2000c1e1500 */
[----:B------:R-:W-:Y:S02]  /*6800*/  IMAD.MOV.U32 R226, RZ, RZ, R84 ;  /* 0x000000ffffe27224 */ /* 0x000fe400078e0054 */
        /* <DEDUP_REMOVED lines=37> */
[----:B------:R-:W-:-:S03]  /*6a60*/  PRMT R150, RZ, 0x7610, R150 ;  /* 0x00007610ff967816 */ /* 0x000fc60000000096 */
[----:B------:R-:W-:Y:S01]  /*6a70*/  STS.U16 [R64+UR12+0x2900], R74 ;  /* 0x0029004a40007988 */ /* 0x000fe2000800040c */
[----:B0-----:R-:W-:-:S03]  /*6a80*/  IMAD.WIDE R6, R70, 0x2, R16 ;  /* 0x0000000246067825 */ /* 0x001fc600078e0210 */
[----:B------:R-:W-:Y:S04]  /*6a90*/  STS.U16 [R64+UR12+0xd00], R251 ;  /* 0x000d00fb40007988 */ /* 0x000fe8000800040c */
[----:B------:R0:W2:Y:S01]  /*6aa0*/  @!P2 LDG.E.U16 R135, desc[UR14][R6.64] ;  /* 0x0000000e0687a981 */ /* 0x0000a2000c1e1500 */
[----:B------:R-:W-:-:S03]  /*6ab0*/  PRMT R136, RZ, 0x7610, R136 ;  /* 0x00007610ff887816 */ /* 0x000fc60000000088 */
[----:B------:R1:W-:Y:S01]  /*6ac0*/  STS.U16 [R64+UR12+0x2d00], R252 ;  /* 0x002d00fc40007988 */ /* 0x0003e2000800040c */
[----:B0-----:R-:W-:Y:S01]  /*6ad0*/  IMAD.WIDE R6, R70, 0x2, R14 ;  /* 0x0000000246067825 */ /* 0x001fe200078e020e */
[----:B-1----:R-:W-:-:S04]  /*6ae0*/  LOP3.LUT R64, R4, 0x30, RZ, 0x3c, !PT ;  /* 0x0000003004407812 */ /* 0x002fc800078e3cff */
[----:B------:R4:W2:Y:S01]  /*6af0*/  @!P2 LDG.E.U16 R150, desc[UR14][R6.64] ;  /* 0x0000000e0696a981 */ /* 0x0008a2000c1e1500 */
[----:B------:R-:W-:-:S03]  /*6b00*/  PRMT R151, RZ, 0x7610, R151 ;  /* 0x00007610ff977816 */ /* 0x000fc60000000097 */
[----:B------:R-:W-:Y:S01]  /*6b10*/  STS.U16 [R64+UR12+0x180], R73 ;  /* 0x0001804940007988 */ /* 0x000fe2000800040c */
[----:B----4-:R-:W-:-:S03]  /*6b20*/  IMAD.WIDE R6, R70, 0x2, R12 ;  /* 0x0000000246067825 */ /* 0x010fc600078e020c */
[----:B------:R-:W-:Y:S04]  /*6b30*/  STS.U16 [R64+UR12+0x2180], R69 ;  /* 0x0021804540007988 */ /* 0x000fe8000800040c */
[----:B------:R-:W-:Y:S04]  /*6b40*/  STS.U16 [R64+UR12+0x580], R68 ;  /* 0x0005804440007988 */ /* 0x000fe8000800040c */
[----:B------:R3:W4:Y:S04]  /*6b50*/  @!P2 LDG.E.U16 R136, desc[UR14][R6.64] ;  /* 0x0000000e0688a981 */ /* 0x000728000c1e1500 */
[----:B------:R-:W-:Y:S04]  /*6b60*/  STS.U16 [R64+UR12+0x2580], R67 ;  /* 0x0025804340007988 */ /* 0x000fe8000800040c */
[----:B------:R0:W-:Y:S01]  /*6b70*/  STS.U16 [R64+UR12+0x980], R56 ;  /* 0x0009803840007988 */ /* 0x0001e2000800040c */
[----:B---3--:R-:W-:-:S03]  /*6b80*/  IMAD.WIDE R6, R70, 0x2, R8 ;  /* 0x0000000246067825 */ /* 0x008fc600078e0208 */
[----:B------:R-:W-:Y:S01]  /*6b90*/  STS.U16 [R64+UR12+0x2980], R66 ;  /* 0x0029804240007988 */ /* 0x000fe2000800040c */
[----:B------:R-:W-:Y:S02]  /*6ba0*/  PRMT R252, RZ, 0x7610, R252 ;  /* 0x00007610fffc7816 */ /* 0x000fe400000000fc */
[----:B0-----:R-:W-:Y:S01]  /*6bb0*/  LOP3.LUT R56, R4, 0x40, RZ, 0x3c, !PT ;  /* 0x0000004004387812 */ /* 0x001fe200078e3cff */
[----:B------:R-:W-:Y:S04]  /*6bc0*/  STS.U16 [R64+UR12+0xd80], R65 ;  /* 0x000d804140007988 */ /* 0x000fe8000800040c */
[----:B------:R2:W3:Y:S04]  /*6bd0*/  @!P2 LDG.E.U16 R151, desc[UR14][R6.64] ;  /* 0x0000000e0697a981 */ /* 0x0004e8000c1e1500 */
[----:B------:R-:W-:Y:S04]  /*6be0*/  STS.U16 [R64+UR12+0x2d80], R63 ;  /* 0x002d803f40007988 */ /* 0x000fe8000800040c */
[----:B------:R-:W-:Y:S01]  /*6bf0*/  STS.U16 [R56+UR12+0x200], R62 ;  /* 0x0002003e38007988 */ /* 0x000fe2000800040c */
[----:B--2---:R-:W-:-:S03]  /*6c00*/  IMAD.WIDE R6, R70, 0x2, R10 ;  /* 0x0000000246067825 */ /* 0x004fc600078e020a */
[----:B------:R-:W-:Y:S04]  /*6c10*/  STS.U16 [R56+UR12+0x2200], R61 ;  /* 0x0022003d38007988 */ /* 0x000fe8000800040c */
[----:B------:R-:W-:Y:S04]  /*6c20*/  STS.U16 [R56+UR12+0x600], R60 ;  /* 0x0006003c38007988 */ /* 0x000fe8000800040c */
[----:B------:R-:W-:Y:S04]  /*6c30*/  STS.U16 [R56+UR12+0x2600], R59 ;  /* 0x0026003b38007988 */ /* 0x000fe8000800040c */
[----:B------:R0:W-:Y:S04]  /*6c40*/  STS.U16 [R56+UR12+0xa00], R48 ;  /* 0x000a003038007988 */ /* 0x0001e8000800040c */
[----:B------:R1:W2:Y:S04]  /*6c50*/  @!P2 LDG.E.U16 R252, desc[UR14][R6.64] ;  /* 0x0000000e06fca981 */ /* 0x0002a8000c1e1500 */
[----:B------:R-:W-:Y:S01]  /*6c60*/  STS.U16 [R56+UR12+0x2a00], R58 ;  /* 0x002a003a38007988 */ /* 0x000fe2000800040c */
[----:B0-----:R-:W-:-:S03]  /*6c70*/  LOP3.LUT R48, R4, 0x50, RZ, 0x3c, !PT ;  /* 0x0000005004307812 */ /* 0x001fc600078e3cff */
[----:B------:R-:W-:Y:S04]  /*6c80*/  STS.U16 [R56+UR12+0xe00], R57 ;  /* 0x000e003938007988 */ /* 0x000fe8000800040c */
[----:B------:R-:W-:Y:S01]  /*6c90*/  STS.U16 [R56+UR12+0x2e00], R55 ;  /* 0x002e003738007988 */ /* 0x000fe2000800040c */
[----:B-1----:R-:W-:-:S03]  /*6ca0*/  IMAD.MOV.U32 R6, RZ, RZ, R71 ;  /* 0x000000ffff067224 */ /* 0x002fc600078e0047 */
[----:B------:R-:W-:Y:S01]  /*6cb0*/  STS.U16 [R48+UR12+0x280], R54 ;  /* 0x0002803630007988 */ /* 0x000fe2000800040c */
[----:B------:R-:W-:-:S03]  /*6cc0*/  IMAD.MOV.U32 R7, RZ, RZ, R72 ;  /* 0x000000ffff077224 */ /* 0x000fc600078e0048 */
[----:B------:R-:W-:Y:S01]  /*6cd0*/  STS.U16 [R48+UR12+0x2280], R53 ;  /* 0x0022803530007988 */ /* 0x000fe2000800040c */
[----:B------:R-:W-:-:S03]  /*6ce0*/  PRMT R251, RZ, 0x7610, R251 ;  /* 0x00007610fffb7816 */ /* 0x000fc600000000fb */
[----:B------:R-:W-:Y:S01]  /*6cf0*/  STS.U16 [R48+UR12+0x680], R52 ;  /* 0x0006803430007988 */ /* 0x000fe2000800040c */
[----:B------:R-:W-:-:S03]  /*6d00*/  IMAD.WIDE R70, R70, 0x2, R6 ;  /* 0x0000000246467825 */ /* 0x000fc600078e0206 */
[----:B------:R-:W-:Y:S04]  /*6d10*/  STS.U16 [R48+UR12+0x2680], R51 ;  /* 0x0026803330007988 */ /* 0x000fe8000800040c */
[----:B------:R0:W-:Y:S04]  /*6d20*/  STS.U16 [R48+UR12+0xa80], R40 ;  /* 0x000a802830007988 */ /* 0x0001e8000800040c */
[----:B------:R-:W-:Y:S04]  /*6d30*/  STS.U16 [R48+UR12+0x2a80], R50 ;  /* 0x002a803230007988 */ /* 0x000fe8000800040c */
[----:B------:R-:W3:Y:S01]  /*6d40*/  @!P2 LDG.E.U16 R251, desc[UR14][R70.64] ;  /* 0x0000000e46fba981 */ /* 0x000ee2000c1e1500 */
[----:B0-----:R-:W-:-:S03]  /*6d50*/  LOP3.LUT R40, R4, 0x60, RZ, 0x3c, !PT ;  /* 0x0000006004287812 */ /* 0x001fc600078e3cff */
[----:B------:R-:W-:Y:S04]  /*6d60*/  STS.U16 [R48+UR12+0xe80], R49 ;  /* 0x000e803130007988 */ /* 0x000fe8000800040c */
[----:B------:R-:W-:Y:S04]  /*6d70*/  STS.U16 [R48+UR12+0x2e80], R47 ;  /* 0x002e802f30007988 */ /* 0x000fe8000800040c */
[----:B------:R-:W-:Y:S04]  /*6d80*/  STS.U16 [R40+UR12+0x300], R46 ;  /* 0x0003002e28007988 */ /* 0x000fe8000800040c */
[----:B------:R-:W-:Y:S04]  /*6d90*/  STS.U16 [R40+UR12+0x2300], R45 ;  /* 0x0023002d28007988 */ /* 0x000fe8000800040c */
[----:B------:R-:W-:Y:S04]  /*6da0*/  STS.U16 [R40+UR12+0x700], R44 ;  /* 0x0007002c28007988 */ /* 0x000fe8000800040c */
[----:B------:R-:W-:Y:S04]  /*6db0*/  STS.U16 [R40+UR12+0x2700], R43 ;  /* 0x0027002b28007988 */ /* 0x000fe8000800040c */
[----:B------:R0:W-:Y:S04]  /*6dc0*/  STS.U16 [R40+UR12+0xb00], R31 ;  /* 0x000b001f28007988 */ /* 0x0001e8000800040c */
[----:B------:R-:W-:Y:S01]  /*6dd0*/  STS.U16 [R40+UR12+0x2b00], R42 ;  /* 0x002b002a28007988 */ /* 0x000fe2000800040c */
[----:B0-----:R-:W-:-:S03]  /*6de0*/  LOP3.LUT R31, R4, 0x70, RZ, 0x3c, !PT ;  /* 0x00000070041f7812 */ /* 0x001fc600078e3cff */
[----:B------:R-:W-:Y:S04]  /*6df0*/  STS.U16 [R40+UR12+0xf00], R41 ;  /* 0x000f002928007988 */ /* 0x000fe8000800040c */
        /* <DEDUP_REMOVED lines=10> */
[----:B------:R0:W-:Y:S04]  /*6ea0*/  STS.U16 [R5+UR12+0x4a00], R24 ;  /* 0x004a001805007988 */ /* 0x0001e8000800040c */
[----:B------:R-:W-:Y:S04]  /*6eb0*/  STS.U16 [R5+UR12+0x4400], R27 ;  /* 0x0044001b05007988 */ /* 0x000fe8000800040c */
[----:B------:R1:W-:Y:S04]  /*6ec0*/  STS.U16 [R5+UR12+0x4600], R26 ;  /* 0x0046001a05007988 */ /* 0x0003e8000800040c */
[----:B0-----:R-:W3:Y:S04]  /*6ed0*/  LDL.LU.64 R24, [R1] ;  /* 0x0000000001187983 */ /* 0x001ee80000300a00 */
[----:B------:R-:W-:Y:S04]  /*6ee0*/  STS.U16 [R5+UR12+0x4000], R29 ;  /* 0x0040001d05007988 */ /* 0x000fe8000800040c */
[----:B------:R0:W-:Y:S04]  /*6ef0*/  STS.U16 [R5+UR12+0x4200], R28 ;  /* 0x0042001c05007988 */ /* 0x0001e8000800040c */
[----:B-1----:R-:W3:Y:S04]  /*6f00*/  LDL.LU.64 R26, [R1+0x8] ;  /* 0x00000800011a7983 */ /* 0x002ee80000300a00 */
[----:B0-----:R-:W3:Y:S04]  /*6f10*/  LDL.LU.64 R28, [R1+0x10] ;  /* 0x00001000011c7983 */ /* 0x001ee80000300a00 */
[----:B------:R-:W3:Y:S04]  /*6f20*/  LDL.LU.64 R30, [R1+0x18] ;  /* 0x00001800011e7983 */ /* 0x000ee80000300a00 */
        /* <DEDUP_REMOVED lines=28> */
[----:B------:R0:W-:Y:S04]  /*70f0*/  STS.U16 [R5+UR12+0x5800], R250 ;  /* 0x005800fa05007988 */ /* 0x0001e8000800040c */
[----:B------:R1:W-:Y:S01]  /*7100*/  STS.U16 [R5+UR12+0x4c00], R129 ;  /* 0x004c008105007988 */ /* 0x0003e2000800040c */
[----:B0-----:R-:W-:-:S03]  /*7110*/  LOP3.LUT R250, R5, 0x20, RZ, 0x3c, !PT ;  /* 0x0000002005fa7812 */ /* 0x001fc600078e3cff */
[----:B------:R-:W-:Y:S04]  /*7120*/  STS.U16 [R5+UR12+0x4e00], R130 ;  /* 0x004e008205007988 */ /* 0x000fe8000800040c */
[----:B------:R-:W-:Y:S04]  /*7130*/  STS.U16 [R5+UR12+0x5000], R131 ;  /* 0x0050008305007988 */ /* 0x000fe8000800040c */
[----:B------:R-:W-:Y:S04]  /*7140*/  STS.U16 [R5+UR12+0x5200], R132 ;  /* 0x0052008405007988 */ /* 0x000fe8000800040c */
[----:B------:R-:W-:Y:S04]  /*7150*/  STS.U16 [R5+UR12+0x5400], R133 ;  /* 0x0054008505007988 */ /* 0x000fe8000800040c */
[----:B------:R-:W-:Y:S04]  /*7160*/  STS.U16 [R5+UR12+0x5600], R134 ;  /* 0x0056008605007988 */ /* 0x000fe8000800040c */
[----:B------:R-:W-:Y:S04]  /*7170*/  STS.U16 [R5+UR12+0x5a00], R135 ;  /* 0x005a008705007988 */ /* 0x000fe8000800040c */
[----:B----4-:R-:W-:Y:S04]  /*7180*/  STS.U16 [R5+UR12+0x5c00], R136 ;  /* 0x005c008805007988 */ /* 0x010fe8000800040c */
[----:B--2---:R-:W-:Y:S04]  /*7190*/  STS.U16 [R5+UR12+0x5e00], R252 ;  /* 0x005e00fc05007988 */ /* 0x004fe8000800040c */
        /* <DEDUP_REMOVED lines=14> */
[----:B---3--:R-:W-:Y:S04]  /*7280*/  STS.U16 [R250+UR12+0x5d00], R151 ;  /* 0x005d0097fa007988 */ /* 0x008fe8000800040c */
[----:B------:R0:W-:Y:S01]  /*7290*/  STS.U16 [R250+UR12+0x5f00], R251 ;  /* 0x005f00fbfa007988 */ /* 0x0001e2000800040c */
[----:B------:R2:W-:Y:S06]  /*72a0*/  MEMBAR.ALL.CTA ;  /* 0x0000000000007992 */ /* 0x0005ec0000008000 */
[----:B--2---:R-:W2:Y:S01]  /*72b0*/  FENCE.VIEW.ASYNC.S ;  /* 0x00000000000073c6 */ /* 0x004ea20000000000 */
[----:B------:R-:W-:Y:S01]  /*72c0*/  UMOV UR4, UR13 ;  /* 0x0000000d00047c82 */ /* 0x000fe20008000000 */
[----:B------:R-:W-:-:S02]  /*72d0*/  UMOV UR5, 0x40000040 ;  /* 0x4000004000057882 */ /* 0x000fc40000000000 */
[----:B-1----:R-:W3:Y:S01]  /*72e0*/  LDL.LU R129, [R1+0x5a8] ;  /* 0x0005a80001817983 */ /* 0x002ee20000300800 */
[----:B0-----:R-:W0:Y:S03]  /*72f0*/  LDC R250, c[0x0][0x23c] ;  /* 0x00008f00fffa7b82 */ /* 0x001e260000000800 */
[----:B------:R-:W3:Y:S04]  /*7300*/  LDL.LU R130, [R1+0x5a4] ;  /* 0x0005a40001827983 */ /* 0x000ee80000300800 */
[----:B------:R-:W3:Y:S04]  /*7310*/  LDL.LU R131, [R1+0x5a0] ;  /* 0x0005a00001837983 */ /* 0x000ee80000300800 */
[----:B------:R-:W3:Y:S04]  /*7320*/  LDL.LU R132, [R1+0x59c] ;  /* 0x00059c0001847983 */ /* 0x000ee80000300800 */
[----:B------:R-:W3:Y:S01]  /*7330*/  LDL.LU R133, [R1+0x598] ;  /* 0x0005980001857983 */ /* 0x000ee20000300800 */
[----:B--2---:R-:W-:Y:S06]  /*7340*/  BAR.SYNC.DEFER_BLOCKING 0x0 ;  /* 0x0000000000007b1d */ /* 0x004fec0000010000 */
[----:B------:R-:W3:Y:S04]  /*7350*/  LDL.LU R134, [R1+0x594] ;  /* 0x0005940001867983 */ /* 0x000ee80000300800 */
        /* <DEDUP_REMOVED lines=16> */
[----:B------:R-:W3:Y:S01]  /*7460*/  LDL.LU R151, [R1+0x550] ;  /* 0x0005500001977983 */ /* 0x000ee20000300800 */
[----:B------:R-:W-:-:S06]  /*7470*/  WARPGROUP.ARRIVE ;  /* 0x00000000000079c5 */ /* 0x000fcc0000000000 */
[----:B------:R-:W-:Y:S03]  /*7480*/  HGMMA.64x128x16.F32.BF16 R24, gdesc[UR4].tnspA, R24, gsb0 ;  /* 0x21e00000041879f0 */ /* 0x000fe60008001818 */
[----:B------:R-:W-:Y:S02]  /*7490*/  WARPGROUP.DEPBAR.LE gsb0, 0x0 ;  /* 0x00008000000079c5 */ /* 0x000fe40000010000 */
[----:B------:R-:W-:-:S07]  /*74a0*/  WARPGROUP.ARRIVE ;  /* 0x00000000000079c5 */ /* 0x000fce0000000000 */
[----:B------:R-:W-:Y:S01]  /*74b0*/  HGMMA.64x128x16.F32.BF16 R24, gdesc[UR8].tnspA, R24, gsb0 ;  /* 0x21e00000081879f0 */ /* 0x000fe20008001818 */
[----:B0-----:R-:W-:-:S04]  /*74c0*/  IMAD.SHL.U32 R250, R250, 0x20, RZ ;  /* 0x00000020fafa7824 */ /* 0x001fc800078e00ff */
[----:B------:R-:W-:-:S04]  /*74d0*/  IMAD.WIDE R6, R250, 0x2, R6 ;  /* 0x00000002fa067825 */ /* 0x000fc800078e0206 */
[----:B------:R-:W-:Y:S01]  /*74e0*/  IMAD.WIDE R10, R250, 0x2, R10 ;  /* 0x00000002fa0a7825 */ /* 0x000fe200078e020a */
[----:B------:R-:W-:Y:S01]  /*74f0*/  UMOV UR18, UR6 ;  /* 0x0000000600127c82 */ /* 0x000fe20008000000 */
[----:B------:R-:W-:Y:S01]  /*7500*/  UMOV UR19, UR7 ;  /* 0x0000000700137c82 */ /* 0x000fe20008000000 */
[----:B------:R-:W-:Y:S02]  /*7510*/  WARPGROUP.DEPBAR.LE gsb0, 0x0 ;  /* 0x00008000000079c5 */ /* 0x000fe40000010000 */
[----:B------:R-:W-:Y:S04]  /*7520*/  STL.64 [R1], R24 ;  /* 0x0000001801007387 */ /* 0x000fe80000100a00 */
        /* <DEDUP_REMOVED lines=30> */
[----:B------:R0:W-:Y:S04]  /*7710*/  STL.64 [R1+0xf8], R86 ;  /* 0x0000f85601007387 */ /* 0x0001e80000100a00 */
[----:B0-----:R-:W2:Y:S04]  /*7720*/  LDL.LU.64 R86, [R1+0x548] ;  /* 0x0005480001567983 */ /* 0x001ea80000300a00 */
[----:B------:R-:W2:Y:S04]  /*7730*/  LDL.LU.64 R84, [R1+0x540] ;  /* 0x0005400001547983 */ /* 0x000ea80000300a00 */
        /* <DEDUP_REMOVED lines=23> */
[----:B------:R-:W2:Y:S01]  /*78b0*/  LDL.LU.64 R36, [R1+0x480] ;  /* 0x0004800001247983 */ /* 0x000ea20000300a00 */
[----:B------:R-:W-:-:S03]  /*78c0*/  IMAD.MOV.U32 R252, RZ, RZ, R26 ;  /* 0x000000fffffc7224 */ /* 0x000fc600078e001a */
[----:B------:R-:W2:Y:S01]  /*78d0*/  LDL.LU.64 R34, [R1+0x478] ;  /* 0x0004780001227983 */ /* 0x000ea20000300a00 */
[----:B------:R-:W-:-:S03]  /*78e0*/  IMAD.MOV.U32 R251, RZ, RZ, R24 ;  /* 0x000000fffffb7224 */ /* 0x000fc600078e0018 */
[----:B------:R-:W2:Y:S04]  /*78f0*/  LDL.LU.64 R32, [R1+0x470] ;  /* 0x0004700001207983 */ /* 0x000ea80000300a00 */
[----:B------:R-:W2:Y:S04]  /*7900*/  LDL.LU.64 R30, [R1+0x468] ;  /* 0x00046800011e7983 */ /* 0x000ea80000300a00 */
[----:B------:R-:W2:Y:S04]  /*7910*/  LDL.LU.64 R28, [R1+0x460] ;  /* 0x00046000011c7983 */ /* 0x000ea80000300a00 */
[----:B------:R-:W2:Y:S04]  /*7920*/  LDL.LU.64 R26, [R1+0x458] ;  /* 0x00045800011a7983 */ /* 0x000ea80000300a00 */
[----:B------:R-:W2:Y:S04]  /*7930*/  LDL.LU.64 R24, [R1+0x450] ;  /* 0x0004500001187983 */ /* 0x000ea80000300a00 */
[----:B------:R1:W5:Y:S04]  /*7940*/  LDL.LU R250, [R1+0x448] ;  /* 0x0004480001fa7983 */ /* 0x0003680000300800 */
[----:B------:R-:W-:Y:S04]  /*7950*/  STL [R1+0x404], R6 ;  /* 0x0004040601007387 */ /* 0x000fe80000100800 */
[----:B------:R0:W-:Y:S02]  /*7960*/  STL [R1+0x400], R7 ;  /* 0x0004000701007387 */ /* 0x0001e40000100800 */
[----:B0-----:R-:W0:Y:S01]  /*7970*/  LDC R7, c[0x0][0x23c] ;  /* 0x00008f00ff077b82 */ /* 0x001e220000000800 */
[----:B------:R-:W-:-:S06]  /*7980*/  WARPGROUP.ARRIVE ;  /* 0x00000000000079c5 */ /* 0x000fcc0000000000 */
[----:B------:R-:W-:Y:S01]  /*7990*/  HGMMA.64x128x16.F32.BF16 R152, gdesc[UR16].tnspA, R152, gsb0 ;  /* 0x21e00000109879f0 */ /* 0x000fe20008001898 */
[----:B0-----:R-:W-:-:S04]  /*79a0*/  IMAD.SHL.U32 R7, R7, 0x20, RZ ;  /* 0x0000002007077824 */ /* 0x001fc800078e00ff */
[----:B------:R-:W-:-:S04]  /*79b0*/  IMAD.WIDE R8, R7, 0x2, R8 ;  /* 0x0000000207087825 */ /* 0x000fc800078e0208 */
[----:B------:R-:W-:-:S04]  /*79c0*/  IMAD.WIDE R6, R7, 0x2, R12 ;  /* 0x0000000207067825 */ /* 0x000fc800078e020c */
[----:B------:R-:W-:Y:S02]  /*79d0*/  IMAD.MOV.U32 R12, RZ, RZ, R2 ;  /* 0x000000ffff0c7224 */ /* 0x000fe400078e0002 */
[----:B------:R-:W-:Y:S02]  /*79e0*/  IMAD.MOV.U32 R13, RZ, RZ, R3 ;  /* 0x000000ffff0d7224 */ /* 0x000fe400078e0003 */
[----:B------:R-:W4:Y:S04]  /*79f0*/  LDL.LU.64 R2, [R1+0x440] ;  /* 0x0004400001027983 */ /* 0x000f280000300a00 */
[----:B------:R-:W-:Y:S04]  /*7a00*/  STL [R1+0x3fc], R10 ;  /* 0x0003fc0a01007387 */ /* 0x000fe80000100800 */
[----:B------:R0:W-:Y:S04]  /*7a10*/  STL [R1+0x3f8], R11 ;  /* 0x0003f80b01007387 */ /* 0x0001e80000100800 */
[----:B------:R-:W-:Y:S04]  /*7a20*/  STL [R1+0x3f4], R8 ;  /* 0x0003f40801007387 */ /* 0x000fe80000100800 */
[----:B------:R3:W-:Y:S01]  /*7a30*/  STL [R1+0x3f0], R9 ;  /* 0x0003f00901007387 */ /* 0x0007e20000100800 */
[----:B------:R-:W-:Y:S01]  /*7a40*/  UMOV UR22, UR10 ;  /* 0x0000000a00167c82 */ /* 0x000fe20008000000 */
[----:B------:R-:W-:Y:S01]  /*7a50*/  UMOV UR23, UR11 ;  /* 0x0000000b00177c82 */ /* 0x000fe20008000000 */
[----:B------:R-:W-:Y:S01]  /*7a60*/  UMOV UR26, UR6 ;  /* 0x00000006001a7c82 */ /* 0x000fe20008000000 */
[----:B------:R-:W-:Y:S01]  /*7a70*/  UMOV UR27, UR7 ;  /* 0x00000007001b7c82 */ /* 0x000fe20008000000 */
[----:B0-----:R-:W0:Y:S01]  /*7a80*/  LDC R11, c[0x0][0x23c] ;  /* 0x00008f00ff0b7b82 */ /* 0x001e220000000800 */
[----:B---3--:R-:W3:Y:S01]  /*7a90*/  LDL.LU.64 R8, [R1+0x118] ;  /* 0x0001180001087983 */ /* 0x008ee20000300a00 */
[----:B------:R-:W-:-:S02]  /*7aa0*/  WARPGROUP.DEPBAR.LE gsb0, 0x0 ;  /* 0x00008000000079c5 */ /* 0x000fc40000010000 */
[----:B------:R-:W-:-:S06]  /*7ab0*/  WARPGROUP.ARRIVE ;  /* 0x00000000000079c5 */ /* 0x000fcc0000000000 */
[----:B------:R-:W-:Y:S01]  /*7ac0*/  HGMMA.64x128x16.F32.BF16 R152, gdesc[UR20].tnspA, R152, gsb0 ;  /* 0x21e00000149879f0 */ /* 0x000fe20008001898 */
[----:B0-----:R-:W-:-:S04]  /*7ad0*/  IMAD.SHL.U32 R11, R11, 0x20, RZ ;  /* 0x000000200b0b7824 */ /* 0x001fc800078e00ff */
[----:B------:R-:W-:Y:S02]  /*7ae0*/  IMAD.WIDE R10, R11, 0x2, R14 ;  /* 0x000000020b0a7825 */ /* 0x000fe400078e020e */
[----:B------:R-:W0:Y:S01]  /*7af0*/  LDC R15, c[0x0][0x23c] ;  /* 0x00008f00ff0f7b82 */ /* 0x000e220000000800 */
[----:B------:R-:W-:Y:S04]  /*7b00*/  STL [R1+0x3ec], R6 ;  /* 0x0003ec0601007387 */ /* 0x000fe80000100800 */
[----:B------:R1:W-:Y:S01]  /*7b10*/  STL [R1+0x3e8], R7 ;  /* 0x0003e80701007387 */ /* 0x0003e20000100800 */
[----:B0-----:R-:W-:-:S04]  /*7b20*/  IMAD.SHL.U32 R15, R15, 0x20, RZ ;  /* 0x000000200f0f7824 */ /* 0x001fc800078e00ff */
[----:B-1----:R-:W-:Y:S02]  /*7b30*/  IMAD.WIDE R6, R15, 0x2, R16 ;  /* 0x000000020f067825 */ /* 0x002fe400078e0210 */
[----:B------:R-:W2:Y:S01]  /*7b40*/  LDL.LU.64 R16, [R1+0x120] ;  /* 0x0001200001107983 */ /* 0x000ea20000300a00 */
[----:B------:R-:W-:Y:S02]  /*7b50*/  WARPGROUP.DEPBAR.LE gsb0, 0x0 ;  /* 0x00008000000079c5 */ /* 0x000fe40000010000 */
[----:B------:R-:W-:-:S06]  /*7b60*/  WARPGROUP.ARRIVE ;  /* 0x00000000000079c5 */ /* 0x000fcc0000000000 */
[----:B------:R-:W-:Y:S01]  /*7b70*/  HGMMA.64x128x16.F32.BF16 R88, gdesc[UR24].tnspA, R88, gsb0 ;  /* 0x21e00000185879f0 */ /* 0x000fe20008001858 */
[----:B------:R-:W-:Y:S04]  /*7b80*/  STL [R1+0x3e0], R10 ;  /* 0x0003e00a01007387 */ /* 0x000fe80000100800 */
[----:B------:R0:W-:Y:S02]  /*7b90*/  STL [R1+0x3dc], R11 ;  /* 0x0003dc0b01007387 */ /* 0x0001e40000100800 */
[----:B0-----:R-:W-:Y:S01]  /*7ba0*/  IMAD.WIDE R10, R15, 0x2, R18 ;  /* 0x000000020f0a7825 */ /* 0x001fe200078e0212 */
[----:B------:R-:W-:Y:S01]  /*7bb0*/  UMOV UR30, UR10 ;  /* 0x0000000a001e7c82 */ /* 0x000fe20008000000 */
[----:B------:R-:W-:Y:S02]  /*7bc0*/  UMOV UR31, UR11 ;  /* 0x0000000b001f7c82 */ /* 0x000fe40008000000 */
[----:B---3--:R-:W-:-:S02]  /*7bd0*/  IMAD.MOV.U32 R18, RZ, RZ, R8 ;  /* 0x000000ffff127224 */ /* 0x008fc400078e0008 */
[----:B------:R-:W-:Y:S02]  /*7be0*/  IMAD.MOV.U32 R19, RZ, RZ, R9 ;  /* 0x000000ffff137224 */ /* 0x000fe400078e0009 */
[C---:B------:R-:W-:Y:S02]  /*7bf0*/  IMAD.WIDE R8, R15.reuse, 0x2, R20 ;  /* 0x000000020f087825 */ /* 0x040fe400078e0214 */
[----:B------:R-:W3:Y:S04]  /*7c00*/  LDL.LU.64 R20, [R1+0x100] ;  /* 0x0001000001147983 */ /* 0x000ee80000300a00 */
[----:B------:R-:W-:Y:S04]  /*7c10*/  STL [R1+0x3d8], R6 ;  /* 0x0003d80601007387 */ /* 0x000fe80000100800 */
[----:B------:R0:W-:Y:S04]  /*7c20*/  STL [R1+0x3d4], R7 ;  /* 0x0003d40701007387 */ /* 0x0001e80000100800 */
[----:B------:R-:W-:Y:S01]  /*7c30*/  STL [R1+0x3d0], R10 ;  /* 0x0003d00a01007387 */ /* 0x000fe20000100800 */
[----:B0-----:R-:W-:-:S04]  /*7c40*/  IMAD.WIDE R6, R15, 0x2, R22 ;  /* 0x000000020f067825 */ /* 0x001fc800078e0216 */
[----:B------:R-:W-:Y:S02]  /*7c50*/  IMAD.MOV.U32 R22, RZ, RZ, R232 ;  /* 0x000000ffff167224 */ /* 0x000fe400078e00e8 */
[----:B------:R-:W-:Y:S02]  /*7c60*/  IMAD.MOV.U32 R23, RZ, RZ, R233 ;  /* 0x000000ffff177224 */ /* 0x000fe400078e00e9 */
[----:B------:R-:W3:Y:S04]  /*7c70*/  LDL.LU.64 R232, [R1+0x438] ;  /* 0x0004380001e87983 */ /* 0x000ee80000300a00 */
[----:B------:R0:W-:Y:S04]  /*7c80*/  STL [R1+0x3cc], R11 ;  /* 0x0003cc0b01007387 */ /* 0x0001e80000100800 */
[----:B------:R-:W-:Y:S04]  /*7c90*/  STL [R1+0x3c4], R8 ;  /* 0x0003c40801007387 */ /* 0x000fe80000100800 */
[----:B------:R1:W-:Y:S01]  /*7ca0*/  STL [R1+0x3c0], R9 ;  /* 0x0003c00901007387 */ /* 0x0003e20000100800 */
[----:B0-----:R-:W-:-:S03]  /*7cb0*/  IMAD.WIDE R10, R15, 0x2, R216 ;  /* 0x000000020f0a7825 */ /* 0x001fc600078e02d8 */
[----:B------:R-:W-:Y:S04]  /*7cc0*/  STL [R1+0x3bc], R6 ;  /* 0x0003bc0601007387 */ /* 0x000fe80000100800 */
[----:B------:R0:W-:Y:S01]  /*7cd0*/  STL [R1+0x3b8], R7 ;  /* 0x0003b80701007387 */ /* 0x0001e20000100800 */
[----:B-1----:R-:W-:-:S03]  /*7ce0*/  IMAD.WIDE R8, R15, 0x2, R218 ;  /* 0x000000020f087825 */ /* 0x002fc600078e02da */
[----:B------:R-:W-:Y:S04]  /*7cf0*/  STL [R1+0x3b4], R10 ;  /* 0x0003b40a01007387 */ /* 0x000fe80000100800 */
[----:B------:R1:W-:Y:S01]  /*7d00*/  STL [R1+0x3b0], R11 ;  /* 0x0003b00b01007387 */ /* 0x0003e20000100800 */
[C---:B0-----:R-:W-:Y:S01]  /*7d10*/  IMAD.WIDE R6, R15.reuse, 0x2, R220 ;  /* 0x000000020f067825 */ /* 0x041fe200078e02dc */
[----:B------:R-:W-:Y:S02]  /*7d20*/  WARPGROUP.DEPBAR.LE gsb0, 0x0 ;  /* 0x00008000000079c5 */ /* 0x000fe40000010000 */
[----:B------:R-:W-:Y:S01]  /*7d30*/  STL [R1+0x3ac], R8 ;  /* 0x0003ac0801007387 */ /* 0x000fe20000100800 */
[----:B------:R-:W-:Y:S01]  /*7d40*/  WARPGROUP.ARRIVE ;  /* 0x00000000000079c5 */ /* 0x000fe20000000000 */
[----:B-1----:R-:W-:-:S02]  /*7d50*/  IMAD.WIDE R10, R15, 0x2, R222 ;  /* 0x000000020f0a7825 */ /* 0x002fc400078e02de */
[----:B------:R0:W-:Y:S03]  /*7d60*/  STL [R1+0x3a8], R9 ;  /* 0x0003a80901007387 */ /* 0x0001e60000100800 */
[----:B------:R-:W-:Y:S01]  /*7d70*/  HGMMA.64x128x16.F32.BF16 R88, gdesc[UR28].tnspA, R88, gsb0 ;  /* 0x21e000001c5879f0 */ /* 0x000fe20008001858 */
[----:B------:R-:W-:Y:S04]  /*7d80*/  STL [R1+0x3a4], R6 ;  /* 0x0003a40601007387 */ /* 0x000fe80000100800 */
[----:B------:R1:W-:Y:S04]  /*7d90*/  STL [R1+0x3a0], R7 ;  /* 0x0003a00701007387 */ /* 0x0003e80000100800 */
[----:B------:R-:W-:Y:S01]  /*7da0*/  STL [R1+0x39c], R10 ;  /* 0x00039c0a01007387 */ /* 0x000fe20000100800 */
[----:B0-----:R-:W-:-:S03]  /*7db0*/  IMAD.WIDE R8, R15, 0x2, R228 ;  /* 0x000000020f087825 */ /* 0x001fc600078e02e4 */
[----:B------:R0:W-:Y:S01]  /*7dc0*/  STL [R1+0x140], R11 ;  /* 0x0001400b01007387 */ /* 0x0001e20000100800 */
[----:B-1----:R-:W-:-:S05]  /*7dd0*/  IMAD.WIDE R6, R15, 0x2, R224 ;  /* 0x000000020f067825 */ /* 0x002fca00078e02e0 */
[----:B------:R-:W-:Y:S01]  /*7de0*/  STL [R1+0x13c], R6 ;  /* 0x00013c0601007387 */ /* 0x000fe20000100800 */
[----:B0-----:R-:W-:-:S03]  /*7df0*/  IMAD.WIDE R10, R15, 0x2, R226 ;  /* 0x000000020f0a7825 */ /* 0x001fc600078e02e2 */
[----:B------:R0:W-:Y:S04]  /*7e00*/  STL [R1+0x138], R7 ;  /* 0x0001380701007387 */ /* 0x0001e80000100800 */
[----:B------:R-:W-:Y:S04]  /*7e10*/  STL [R1+0x134], R10 ;  /* 0x0001340a01007387 */ /* 0x000fe80000100800 */
[----:B------:R-:W-:Y:S04]  /*7e20*/  STL [R1+0x130], R11 ;  /* 0x0001300b01007387 */ /* 0x000fe80000100800 */
[----:B------:R-:W-:Y:S04]  /*7e30*/  STL [R1+0x12c], R8 ;  /* 0x00012c0801007387 */ /* 0x000fe80000100800 */
[----:B------:R1:W-:Y:S04]  /*7e40*/  STL [R1+0x128], R9 ;  /* 0x0001280901007387 */ /* 0x0003e80000100800 */
[----:B------:R-:W3:Y:S01]  /*7e50*/  LDL.LU R14, [R1+0x398] ;  /* 0x00039800010e7983 */ /* 0x000ee20000300800 */
[----:B0-----:R-:W-:-:S04]  /*7e60*/  IMAD.WIDE R6, R15, 0x2, R230 ;  /* 0x000000020f067825 */ /* 0x001fc800078e02e6 */
[----:B------:R-:W-:Y:S02]  /*7e70*/  IMAD.MOV.U32 R231, RZ, RZ, R6 ;  /* 0x000000ffffe77224 */ /* 0x000fe400078e0006 */
[----:B------:R-:W-:Y:S02]  /*7e80*/  IMAD.MOV.U32 R230, RZ, RZ, R7 ;  /* 0x000000ffffe67224 */ /* 0x000fe400078e0007 */
[----:B------:R-:W-:-:S04]  /*7e90*/  IMAD.WIDE R6, R15, 0x2, R238 ;  /* 0x000000020f067825 */ /* 0x000fc800078e02ee */
        /* <DEDUP_REMOVED lines=8> */
[----:B----4-:R-:W-:Y:S02]  /*7f20*/  IMAD.WIDE R6, R15, 0x2, R2 ;  /* 0x000000020f067825 */ /* 0x010fe400078e0202 */
[----:B------:R-:W4:Y:S01]  /*7f30*/  LDL.LU.64 R2, [R1+0x430] ;  /* 0x0004300001027983 */ /* 0x000f220000300a00 */
[----:B------:R-:W-:Y:S01]  /*7f40*/  UMOV UR34, UR6 ;  /* 0x0000000600227c82 */ /* 0x000fe20008000000 */
[----:B------:R-:W-:Y:S01]  /*7f50*/  UMOV UR35, UR7 ;  /* 0x0000000700237c82 */ /* 0x000fe20008000000 */
[----:B------:R-:W-:Y:S02]  /*7f60*/  WARPGROUP.DEPBAR.LE gsb0, 0x0 ;  /* 0x00008000000079c5 */ /* 0x000fe40000010000 */
[----:B--2---:R-:W-:-:S06]  /*7f70*/  WARPGROUP.ARRIVE ;  /* 0x00000000000079c5 */ /* 0x004fcc0000000000 */
[----:B------:R-:W-:Y:S01]  /*7f80*/  HGMMA.64x128x16.F32.BF16 R24, gdesc[UR32].tnspA, R24, gsb0 ;  /* 0x21e00000201879f0 */ /* 0x000fe20008001818 */
[----:B------:R-:W-:Y:S01]  /*7f90*/  UMOV UR38, UR10 ;  /* 0x0000000a00267c82 */ /* 0x000fe20008000000 */
[----:B------:R-:W-:Y:S01]  /*7fa0*/  UMOV UR39, UR11 ;  /* 0x0000000b00277c82 */ /* 0x000fe20008000000 */
[----:B-1----:R-:W-:-:S04]  /*7fb0*/  IMAD.WIDE R8, R15, 0x2, R236 ;  /* 0x000000020f087825 */ /* 0x002fc800078e02ec */
[----:B------:R-:W-:Y:S02]  /*7fc0*/  IMAD.MOV.U32 R237, RZ, RZ, R8 ;  /* 0x000000ffffed7224 */ /* 0x000fe400078e0008 */
[----:B------:R-:W-:Y:S02]  /*7fd0*/  IMAD.MOV.U32 R236, RZ, RZ, R9 ;  /* 0x000000ffffec7224 */ /* 0x000fe400078e0009 */
[----:B------:R-:W-:-:S04]  /*7fe0*/  IMAD.WIDE R8, R15, 0x2, R246 ;  /* 0x000000020f087825 */ /* 0x000fc800078e02f6 */
[----:B------:R-:W-:Y:S02]  /*7ff0*/  IMAD.MOV.U32 R247, RZ, RZ, R8 ;  /* 0x000000fffff77224 */ /* 0x000fe400078e0008 */
[----:B------:R-:W-:Y:S02]  /*8000*/  IMAD.MOV.U32 R246, RZ, RZ, R9 ;  /* 0x000000fffff67224 */ /* 0x000fe400078e0009 */
[----:B------:R-:W-:-:S04]  /*8010*/  IMAD.WIDE R8, R15, 0x2, R12 ;  /* 0x000000020f087825 */ /* 0x000fc800078e020c */
[----:B------:R-:W-:-:S04]  /*8020*/  IMAD.WIDE R10, R15, 0x2, R234 ;  /* 0x000000020f0a7825 */ /* 0x000fc800078e02ea */
[----:B------:R-:W-:Y:S02]  /*8030*/  IMAD.MOV.U32 R235, RZ, RZ, R10 ;  /* 0x000000ffffeb7224 */ /* 0x000fe400078e000a */
[----:B------:R-:W-:Y:S02]  /*8040*/  IMAD.MOV.U32 R234, RZ, RZ, R11 ;  /* 0x000000ffffea7224 */ /* 0x000fe400078e000b */
[----:B------:R-:W-:Y:S01]  /*8050*/  IMAD.WIDE R10, R15, 0x2, R240 ;  /* 0x000000020f0a7825 */ /* 0x000fe200078e02f0 */
[----:B------:R-:W-:Y:S02]  /*8060*/  WARPGROUP.DEPBAR.LE gsb0, 0x0 ;  /* 0x00008000000079c5 */ /* 0x000fe40000010000 */
[----:B------:R-:W-:-:S06]  /*8070*/  WARPGROUP.ARRIVE ;  /* 0x00000000000079c5 */ /* 0x000fcc0000000000 */
[----:B------:R-:W-:Y:S01]  /*8080*/  HGMMA.64x128x16.F32.BF16 R24, gdesc[UR36].tnspA, R24, gsb0 ;  /* 0x21e00000241879f0 */ /* 0x000fe20008001818 */
[C---:B---3--:R-:W-:Y:S02]  /*8090*/  IMAD.WIDE R12, R15.reuse, 0x2, R232 ;  /* 0x000000020f0c7825 */ /* 0x048fe400078e02e8 */
[----:B------:R1:W5:Y:S02]  /*80a0*/  LDL.LU.64 R232, [R1+0x428] ;  /* 0x0004280001e87983 */ /* 0x0003640000300a00 */
        /* <DEDUP_REMOVED lines=8> */
[----:B------:R-:W-:Y:S02]  /*8130*/  IMAD.MOV.U32 R227, RZ, RZ, R8 ;  /* 0x000000ffffe37224 */ /* 0x000fe400078e0008 */
[----:B------:R-:W-:Y:S02]  /*8140*/  IMAD.MOV.U32 R226, RZ, RZ, R9 ;  /* 0x000000ffffe27224 */ /* 0x000fe400078e0009 */
[----:B------:R-:W-:Y:S02]  /*8150*/  IMAD.MOV.U32 R225, RZ, RZ, R6 ;  /* 0x000000ffffe17224 */ /* 0x000fe400078e0006 */
[----:B------:R-:W-:-:S02]  /*8160*/  IMAD.MOV.U32 R224, RZ, RZ, R7 ;  /* 0x000000ffffe07224 */ /* 0x000fc400078e0007 */
[----:B------:R-:W-:-:S05]  /*8170*/  VIADD R14, R14, 0xffffffff ;  /* 0xffffffff0e0e7836 */ /* 0x000fca0000000000 */
[----:B------:R0:W-:Y:S01]  /*8180*/  STL [R1+0x398], R14 ;  /* 0x0003980e01007387 */ /* 0x0001e20000100800 */
[----:B------:R-:W-:Y:S02]  /*8190*/  ISETP.NE.U32.AND P0, PT, R14, RZ, PT ;  /* 0x000000ff0e00720c */ /* 0x000fe40003f05070 */
[----:B0-----:R-:W0:Y:S01]  /*81a0*/  LDC R14, c[0x0][0x238] ;  /* 0x00008e00ff0e7b82 */ /* 0x001e220000000800 */
[----:B------:R-:W-:-:S04]  /*81b0*/  IMAD.WIDE R10, R15, 0x2, R20 ;  /* 0x000000020f0a7825 */ /* 0x000fc800078e0214 */
[----:B------:R-:W-:-:S04]  /*81c0*/  IMAD.WIDE R8, R15, 0x2, R18 ;  /* 0x000000020f087825 */ /* 0x000fc800078e0212 */
[----:B------:R-:W-:-:S04]  /*81d0*/  IMAD.WIDE R6, R15, 0x2, R16 ;  /* 0x000000020f067825 */ /* 0x000fc800078e0210 */
[----:B------:R-:W-:Y:S02]  /*81e0*/  IMAD.MOV.U32 R223, RZ, RZ, R12 ;  /* 0x000000ffffdf7224 */ /* 0x000fe400078e000c */
[----:B------:R-:W-:Y:S02]  /*81f0*/  IMAD.MOV.U32 R222, RZ, RZ, R13 ;  /* 0x000000ffffde7224 */ /* 0x000fe400078e000d */
[----:B------:R-:W-:Y:S02]  /*8200*/  IMAD.MOV.U32 R221, RZ, RZ, R10 ;  /* 0x000000ffffdd7224 */ /* 0x000fe400078e000a */
[----:B------:R-:W-:Y:S02]  /*8210*/  IMAD.MOV.U32 R220, RZ, RZ, R11 ;  /* 0x000000ffffdc7224 */ /* 0x000fe400078e000b */
[----:B0-----:R-:W-:Y:S02]  /*8220*/  IMAD.SHL.U32 R14, R14, 0x20, RZ ;  /* 0x000000200e0e7824 */ /* 0x001fe400078e00ff */
[----:B------:R-:W-:-:S02]  /*8230*/  IMAD.MOV.U32 R219, RZ, RZ, R8 ;  /* 0x000000ffffdb7224 */ /* 0x000fc400078e0008 */
[----:B------:R-:W-:Y:S02]  /*8240*/  IMAD.MOV.U32 R218, RZ, RZ, R9 ;  /* 0x000000ffffda7224 */ /* 0x000fe400078e0009 */
[----:B------:R-:W-:Y:S02]  /*8250*/  IMAD.MOV.U32 R217, RZ, RZ, R6 ;  /* 0x000000ffffd97224 */ /* 0x000fe400078e0006 */
[----:B------:R-:W-:Y:S02]  /*8260*/  IMAD.MOV.U32 R216, RZ, RZ, R7 ;  /* 0x000000ffffd87224 */ /* 0x000fe400078e0007 */
[----:B------:R-:W-:Y:S02]  /*8270*/  VIADD R0, R0, 0xffffffe0 ;  /* 0xffffffe000007836 */ /* 0x000fe40000000000 */
[----:B----4-:R-:W-:Y:S01]  /*8280*/  IMAD.WIDE R2, R14, 0x2, R2 ;  /* 0x000000020e027825 */ /* 0x010fe200078e0202 */
[----:B------:R-:W-:Y:S02]  /*8290*/  WARPGROUP.DEPBAR.LE gsb0, 0x0 ;  /* 0x00008000000079c5 */ /* 0x000fe40000010000 */
[----:B-1----:R-:W-:Y:S05]  /*82a0*/  @P0 BRA `(.L_x_1) ;  /* 0xffffffc0003c0947 */ /* 0x002fea000383ffff */
[----:B------:R-:W2:Y:S04]  /*82b0*/  LDL.LU R19, [R1+0xf4] ;  /* 0x0000f40001137983 */ /* 0x000ea80000300800 */
[----:B------:R-:W3:Y:S04]  /*82c0*/  LDL.LU R17, [R1+0xf8] ;  /* 0x0000f80001117983 */ /* 0x000ee80000300800 */
[----:B------:R-:W4:Y:S04]  /*82d0*/  LDL.LU R16, [R1+0xf0] ;  /* 0x0000f00001107983 */ /* 0x000f280000300800 */
        /* <DEDUP_REMOVED lines=40> */
[----:B------:R-:W4:Y:S01]  /*8560*/  LDL.LU R222, [R1+0x14] ;  /* 0x0000140001de7983 */ /* 0x000f220000300800 */
[----:B------:R-:W-:-:S03]  /*8570*/  F2FP.BF16.F32.PACK_AB R219, R87, R215 ;  /* 0x000000d757db723e */ /* 0x000fc600000010ff */
[----:B------:R-:W4:Y:S04]  /*8580*/  LDL.LU R220, [R1+0x18] ;  /* 0x0000180001dc7983 */ /* 0x000f280000300800 */
[----:B------:R-:W4:Y:S01]  /*8590*/  LDL.LU R0, [R1+0x10] ;  /* 0x0000100001007983 */ /* 0x000f220000300800 */
[----:B------:R-:W-:-:S03]  /*85a0*/  F2FP.BF16.F32.PACK_AB R218, R85, R213 ;  /* 0x000000d555da723e */ /* 0x000fc600000010ff */
[----:B------:R-:W4:Y:S04]  /*85b0*/  LDL.LU R2, [R1+0xc] ;  /* 0x00000c0001027983 */ /* 0x000f280000300800 */
[----:B------:R-:W4:Y:S04]  /*85c0*/  LDL.LU R3, [R1+0x4] ;  /* 0x0000040001037983 */ /* 0x000f280000300800 */
[----:B------:R-:W4:Y:S04]  /*85d0*/  LDL.LU R87, [R1+0xb0] ;  /* 0x0000b00001577983 */ /* 0x000f280000300800 */
[----:B------:R-:W4:Y:S04]  /*85e0*/  LDL.LU R215, [R1+0x88] ;  /* 0x0000880001d77983 */ /* 0x000f280000300800 */
[----:B------:R-:W4:Y:S04]  /*85f0*/  LDL.LU R85, [R1+0xac] ;  /* 0x0000ac0001557983 */ /* 0x000f280000300800 */
[----:B------:R-:W4:Y:S01]  /*8600*/  LDL.LU R213, [R1+0x84] ;  /* 0x0000840001d57983 */ /* 0x000f220000300800 */
[----:B------:R-:W-:-:S02]  /*8610*/  F2FP.BF16.F32.PACK_AB R11, R83, R211 ;  /* 0x000000d3530b723e */ /* 0x000fc400000010ff */
[----:B--2---:R-:W-:Y:S02]  /*8620*/  F2FP.BF16.F32.PACK_AB R216, R149, R19 ;  /* 0x0000001395d8723e */ /* 0x004fe400000010ff */
[----:B------:R-:W-:Y:S02]  /*8630*/  F2FP.BF16.F32.PACK_AB R19, R86, R214 ;  /* 0x000000d65613723e */ /* 0x000fe400000010ff */
[----:B---3--:R-:W-:Y:S02]  /*8640*/  F2FP.BF16.F32.PACK_AB R17, R150, R17 ;  /* 0x000000119611723e */ /* 0x008fe400000010ff */
[----:B----4-:R-:W-:Y:S01]  /*8650*/  F2FP.BF16.F32.PACK_AB R16, R148, R16 ;  /* 0x000000109410723e */ /* 0x010fe200000010ff */
[----:B------:R-:W-:Y:S01]  /*8660*/  IMAD.MOV.U32 R83, RZ, RZ, R10 ;  /* 0x000000ffff537224 */ /* 0x000fe200078e000a */
[----:B------:R-:W-:Y:S02]  /*8670*/  F2FP.BF16.F32.PACK_AB R10, R81, R209 ;  /* 0x000000d1510a723e */ /* 0x000fe400000010ff */
[----:B------:R-:W-:-:S02]  /*8680*/  F2FP.BF16.F32.PACK_AB R217, R151, R18 ;  /* 0x0000001297d9723e */ /* 0x000fc400000010ff */
[----:B------:R-:W2:Y:S01]  /*8690*/  LDL.LU R151, [R1+0x8c] ;  /* 0x00008c0001977983 */ /* 0x000ea20000300800 */
[----:B------:R-:W-:-:S03]  /*86a0*/  F2FP.BF16.F32.PACK_AB R18, R84, R212 ;  /* 0x000000d45412723e */ /* 0x000fc600000010ff */
[----:B------:R-:W3:Y:S04]  /*86b0*/  LDL.LU R149, [R1+0x90] ;  /* 0x0000900001957983 */ /* 0x000ee80000300800 */
[----:B------:R-:W4:Y:S04]  /*86c0*/  LDL.LU R86, [R1+0xb8] ;  /* 0x0000b80001567983 */ /* 0x000f280000300800 */
[----:B------:R-:W2:Y:S04]  /*86d0*/  LDL.LU R214, [R1+0x98] ;  /* 0x0000980001d67983 */ /* 0x000ea80000300800 */
[----:B------:R-:W2:Y:S04]  /*86e0*/  LDL.LU R84, [R1+0xa4] ;  /* 0x0000a40001547983 */ /* 0x000ea80000300800 */
[----:B------:R-:W2:Y:S04]  /*86f0*/  LDL.LU R212, [R1+0x94] ;  /* 0x0000940001d47983 */ /* 0x000ea80000300800 */
[----:B------:R-:W2:Y:S04]  /*8700*/  LDL.LU R150, [R1+0x9c] ;  /* 0x00009c0001967983 */ /* 0x000ea80000300800 */
[----:B------:R-:W2:Y:S04]  /*8710*/  LDL.LU R148, [R1+0xa0] ;  /* 0x0000a00001947983 */ /* 0x000ea80000300800 */
[----:B------:R-:W2:Y:S01]  /*8720*/  LDL.LU R211, [R1+0xa8] ;  /* 0x0000a80001d37983 */ /* 0x000ea20000300800 */
[----:B------:R-:W-:Y:S01]  /*8730*/  F2FP.BF16.F32.PACK_AB R4, R144, R15 ;  /* 0x0000000f9004723e */ /* 0x000fe200000010ff */
[----:B------:R-:W-:-:S02]  /*8740*/  IMAD.MOV.U32 R81, RZ, RZ, R6 ;  /* 0x000000ffff517224 */ /* 0x000fc400078e0006 */
[----:B------:R-:W2:Y:S01]  /*8750*/  LDL.LU R209, [R1+0xb4] ;  /* 0x0000b40001d17983 */ /* 0x000ea20000300800 */
[----:B------:R-:W-:Y:S01]  /*8760*/  F2FP.BF16.F32.PACK_AB R9, R147, R9 ;  /* 0x000000099309723e */ /* 0x000fe200000010ff */
[----:B------:R-:W-:Y:S01]  /*8770*/  IMAD.MOV.U32 R147, RZ, RZ, R7 ;  /* 0x000000ffff937224 */ /* 0x000fe200078e0007 */
[----:B------:R-:W-:Y:S02]  /*8780*/  F2FP.BF16.F32.PACK_AB R15, R79, R207 ;  /* 0x000000cf4f0f723e */ /* 0x000fe400000010ff */
[----:B------:R-:W-:Y:S02]  /*8790*/  F2FP.BF16.F32.PACK_AB R79, R75, R203 ;  /* 0x000000cb4b4f723e */ /* 0x000fe400000010ff */
[----:B------:R-:W-:Y:S01]  /*87a0*/  F2FP.BF16.F32.PACK_AB R7, R82, R210 ;  /* 0x000000d25207723e */ /* 0x000fe200000010ff */
[----:B------:R-:W-:Y:S01]  /*87b0*/  IMAD.MOV.U32 R82, RZ, RZ, R13 ;  /* 0x000000ffff527224 */ /* 0x000fe200078e000d */
[----:B------:R-:W-:Y:S02]  /*87c0*/  F2FP.BF16.F32.PACK_AB R75, R74, R202 ;  /* 0x000000ca4a4b723e */ /* 0x000fe400000010ff */
[----:B------:R-:W-:-:S02]  /*87d0*/  F2FP.BF16.F32.PACK_AB R74, R72, R200 ;  /* 0x000000c8484a723e */ /* 0x000fc400000010ff */
[----:B------:R-:W-:Y:S02]  /*87e0*/  F2FP.BF16.F32.PACK_AB R72, R136, R83 ;  /* 0x000000538848723e */ /* 0x000fe400000010ff */
[----:B------:R-:W-:Y:S02]  /*87f0*/  F2FP.BF16.F32.PACK_AB R83, R71, R199 ;  /* 0x000000c74753723e */ /* 0x000fe400000010ff */
[----:B------:R-:W-:Y:S02]  /*8800*/  F2FP.BF16.F32.PACK_AB R5, R146, R14 ;  /* 0x0000000e9205723e */ /* 0x000fe400000010ff */
[----:B------:R-:W-:Y:S02]  /*8810*/  F2FP.BF16.F32.PACK_AB R71, R70, R198 ;  /* 0x000000c64647723e */ /* 0x000fe400000010ff */
[----:B------:R-:W-:Y:S02]  /*8820*/  F2FP.BF16.F32.PACK_AB R14, R77, R205 ;  /* 0x000000cd4d0e723e */ /* 0x000fe400000010ff */
[----:B------:R-:W-:-:S02]  /*8830*/  F2FP.BF16.F32.PACK_AB R70, R68, R196 ;  /* 0x000000c44446723e */ /* 0x000fc400000010ff */
[----:B------:R-:W-:Y:S02]  /*8840*/  F2FP.BF16.F32.PACK_AB R77, R139, R82 ;  /* 0x000000528b4d723e */ /* 0x000fe400000010ff */
[----:B------:R-:W-:Y:S02]  /*8850*/  F2FP.BF16.F32.PACK_AB R82, R69, R197 ;  /* 0x000000c54552723e */ /* 0x000fe400000010ff */
[----:B------:R-:W-:Y:S01]  /*8860*/  F2FP.BF16.F32.PACK_AB R8, R145, R8 ;  /* 0x000000089108723e */ /* 0x000fe200000010ff */
[----:B------:R-:W-:Y:S01]  /*8870*/  IMAD.MOV.U32 R145, RZ, RZ, R12 ;  /* 0x000000ffff917224 */ /* 0x000fe200078e000c */
[----:B------:R-:W-:Y:S02]  /*8880*/  F2FP.BF16.F32.PACK_AB R13, R143, R22 ;  /* 0x000000168f0d723e */ /* 0x000fe400000010ff */
        /* <DEDUP_REMOVED lines=44> */
[----:B---3--:R-:W-:Y:S02]  /*8b50*/  F2FP.BF16.F32.PACK_AB R60, R124, R149 ;  /* 0x000000957c3c723e */ /* 0x008fe400000010ff */
[----:B------:R-:W-:Y:S02]  /*8b60*/  F2FP.BF16.F32.PACK_AB R124, R121, R213 ;  /* 0x000000d5797c723e */ /* 0x000fe400000010ff */
[----:B----4-:R-:W-:Y:S02]  /*8b70*/  F2FP.BF16.F32.PACK_AB R69, R134, R86 ;  /* 0x000000568645723e */ /* 0x010fe400000010ff */
[----:B------:R-:W-:Y:S02]  /*8b80*/  F2FP.BF16.F32.PACK_AB R86, R65, R193 ;  /* 0x000000c14156723e */ /* 0x000fe400000010ff */
[----:B------:R-:W-:Y:S02]  /*8b90*/  F2FP.BF16.F32.PACK_AB R121, R119, R235 ;  /* 0x000000eb7779723e */ /* 0x000fe400000010ff */
[----:B------:R-:W-:-:S02]  /*8ba0*/  F2FP.BF16.F32.PACK_AB R119, R51, R179 ;  /* 0x000000b33377723e */ /* 0x000fc400000010ff */
[----:B--2---:R-:W-:Y:S02]  /*8bb0*/  F2FP.BF16.F32.PACK_AB R84, R129, R84 ;  /* 0x000000548154723e */ /* 0x004fe400000010ff */
        /* <DEDUP_REMOVED lines=49> */
[----:B------:R-:W-:-:S07]  /*8ed0*/  F2FP.BF16.F32.PACK_AB R39, R26, R154 ;  /* 0x0000009a1a27723e */ /* 0x000fce00000010ff */
.L_x_0:
[----:B------:R-:W0:Y:S01]  /*8ee0*/  S2R R24, SR_TID.X ;  /* 0x0000000000187919 */ /* 0x000e220000002100 */
[C---:B-----5:R-:W-:Y:S01]  /*8ef0*/  VIADD R25, R232.reuse, 0x7f ;  /* 0x0000007fe8197836 */ /* 0x060fe20000000000 */
[----:B------:R-:W-:Y:S01]  /*8f00*/  ULDC UR4, c[0x0][0x22c] ;  /* 0x00008b0000047ab9 */ /* 0x000fe20000000800 */
[----:B------:R-:W-:Y:S01]  /*8f10*/  VIADD R26, R232, 0x1 ;  /* 0x00000001e81a7836 */ /* 0x000fe20000000000 */
[----:B------:R-:W-:Y:S01]  /*8f20*/  ULDC.64 UR28, c[0x0][0x228] ;  /* 0x00008a00001c7ab9 */ /* 0x000fe20000000a00 */
[----:B------:R-:W-:Y:S01]  /*8f30*/  ULDC.64 UR6, c[0x0][0x228] ;  /* 0x00008a0000067ab9 */ /* 0x000fe20000000a00 */
[----:B------:R-:W-:Y:S01]  /*8f40*/  ISETP.GE.AND P2, PT, R25, UR29, PT ;  /* 0x0000001d19007c0c */ /* 0x000fe2000bf46270 */
[----:B------:R-:W-:Y:S01]  /*8f50*/  ULDC.64 UR30, c[0x0][0x228] ;  /* 0x00008a00001e7ab9 */ /* 0x000fe20000000a00 */
[----:B------:R-:W-:Y:S01]  /*8f60*/  ISETP.GE.AND P0, PT, R26, UR4, PT ;  /* 0x000000041a007c0c */ /* 0x000fe2000bf06270 */
[----:B------:R-:W-:Y:S01]  /*8f70*/  ULDC UR4, c[0x0][0x22c] ;  /* 0x00008b0000047ab9 */ /* 0x000fe20000000800 */
[----:B------:R-:W-:Y:S01]  /*8f80*/  ISETP.GE.AND P3, PT, R233, UR6, PT ;  /* 0x00000006e9007c0c */ /* 0x000fe2000bf66270 */
[----:B------:R-:W-:Y:S01]  /*8f90*/  ULDC.64 UR24, c[0x0][0x228] ;  /* 0x00008a0000187ab9 */ /* 0x000fe20000000a00 */
[----:B------:R-:W-:Y:S01]  /*8fa0*/  ULDC UR26, c[0x0][0x248] ;  /* 0x00009200001a7ab9 */ /* 0x000fe20000000800 */
[----:B------:R-:W-:Y:S01]  /*8fb0*/  ULDC.64 UR22, c[0x0][0x228] ;  /* 0x00008a0000167ab9 */ /* 0x000fe20000000a00 */
[----:B------:R-:W-:Y:S01]  /*8fc0*/  ISETP.LT.AND P3, PT, R232, UR31, !P3 ;  /* 0x0000001fe8007c0c */ /* 0x000fe2000df61270 */
[----:B------:R-:W-:Y:S01]  /*8fd0*/  ULDC.64 UR20, c[0x0][0x228] ;  /* 0x00008a0000147ab9 */ /* 0x000fe20000000a00 */
[----:B------:R-:W-:Y:S01]  /*8fe0*/  ULDC.64 UR18, c[0x0][0x228] ;  /* 0x00008a0000127ab9 */ /* 0x000fe20000000a00 */
[----:B------:R-:W-:Y:S01]  /*8ff0*/  ULDC.64 UR16, c[0x0][0x228] ;  /* 0x00008a0000107ab9 */ /* 0x000fe20000000a00 */
[----:B------:R-:W-:Y:S01]  /*9000*/  ULDC.64 UR10, c[0x0][0x228] ;  /* 0x00008a00000a7ab9 */ /* 0x000fe20000000a00 */
[----:B------:R-:W-:Y:S01]  /*9010*/  ULDC.64 UR8, c[0x0][0x228] ;  /* 0x00008a0000087ab9 */ /* 0x000fe20000000a00 */
[----:B0-----:R-:W-:-:S02]  /*9020*/  IMAD.SHL.U32 R0, R24, 0x10, RZ ;  /* 0x0000001018007824 */ /* 0x001fc400078e00ff */
[----:B------:R-:W-:-:S03]  /*9030*/  IMAD.SHL.U32 R2, R24, 0x40, RZ ;  /* 0x0000004018027824 */ /* 0x000fc600078e00ff */
[----:B------:R-:W-:Y:S02]  /*9040*/  LOP3.LUT R0, R0, 0xf0, RZ, 0xc0, !PT ;  /* 0x000000f000007812 */ /* 0x000fe400078ec0ff */
[----:B------:R-:W-:Y:S01]  /*9050*/  LOP3.LUT R3, R2, 0x400, RZ, 0xc0, !PT ;  /* 0x0000040002037812 */ /* 0x000fe200078ec0ff */
[----:B------:R-:W-:-:S03]  /*9060*/  VIADD R2, R232, 0x2 ;  /* 0x00000002e8027836 */ /* 0x000fc60000000000 */
[----:B------:R-:W-:Y:S02]  /*9070*/  IADD3 R0, R3, UR12, R0 ;  /* 0x0000000c03007c10 */ /* 0x000fe4000fffe000 */
[C---:B------:R-:W-:Y:S02]  /*9080*/  LOP3.LUT R3, R24.reuse, 0x60, RZ, 0xc0, !PT ;  /* 0x0000006018037812 */ /* 0x040fe400078ec0ff */
[----:B------:R-:W-:Y:S01]  /*9090*/  LOP3.LUT R24, R24, 0x7f, RZ, 0xc0, !PT ;  /* 0x0000007f18187812 */ /* 0x000fe200078ec0ff */
[----:B------:R-:W-:Y:S01]  /*90a0*/  BAR.SYNC.DEFER_BLOCKING 0x0 ;  /* 0x0000000000007b1d */ /* 0x000fe20000010000 */
[----:B------:R-:W-:Y:S01]  /*90b0*/  ISETP.GE.AND P5, PT, R2, UR4, PT ;  /* 0x0000000402007c0c */ /* 0x000fe2000bfa6270 */
[----:B------:R-:W-:Y:S01]  /*90c0*/  IMAD R140, R3, 0x8, R0 ;  /* 0x00000008038c7824 */ /* 0x000fe200078e0200 */
[----:B------:R-:W-:Y:S01]  /*90d0*/  LEA R0, R24, UR12, 0x4 ;  /* 0x0000000c18007c11 */ /* 0x000fe2000f8e20ff */
[----:B------:R-:W-:Y:S02]  /*90e0*/  VIADD R2, R232, 0x3 ;  /* 0x00000003e8027836 */ /* 0x000fe40000000000 */
[----:B------:R-:W-:Y:S01]  /*90f0*/  ULDC UR4, c[0x0][0x22c] ;  /* 0x00008b0000047ab9 */ /* 0x000fe20000000800 */
[----:B------:R-:W-:-:S02]  /*9100*/  ULDC.64 UR12, c[0x0][0x228] ;  /* 0x00008a00000c7ab9 */ /* 0x000fc40000000a00 */
[----:B------:R-:W-:Y:S01]  /*9110*/  ISETP.GE.AND P1, PT, R2, UR4, PT ;  /* 0x0000000402007c0c */ /* 0x000fe2000bf26270 */
[----:B------:R-:W-:Y:S01]  /*9120*/  ULDC.64 UR4, c[0x0][0x220] ;  /* 0x0000880000047ab9 */ /* 0x000fe20000000a00 */
[----:B------:R-:W0:Y:S01]  /*9130*/  LDC R2, c[0x0][0x244] ;  /* 0x00009100ff027b82 */ /* 0x000e220000000800 */
[----:B------:R-:W-:Y:S07]  /*9140*/  STSM.16.M88.4 [R140], R36 ;  /* 0x000000248c007844 */ /* 0x000fee0000000200 */
[----:B------:R-:W-:Y:S01]  /*9150*/  BAR.SYNC.DEFER_BLOCKING 0x0 ;  /* 0x0000000000007b1d */ /* 0x000fe20000010000 */
[----:B0-----:R-:W-:-:S05]  /*9160*/  IMAD R3, R233, R2, RZ ;  /* 0x00000002e9037224 */ /* 0x001fca00078e02ff */
[----:B------:R-:W0:Y:S02]  /*9170*/  LDS.128 R24, [R0] ;  /* 0x0000000000187984 */ /* 0x000e240000000c00 */
[----:B------:R-:W-:Y:S06]  /*9180*/  BAR.SYNC.DEFER_BLOCKING 0x0 ;  /* 0x0000000000007b1d */ /* 0x000fec0000010000 */
[----:B------:R-:W-:Y:S02]  /*9190*/  STSM.16.M88.4 [R140], R40 ;  /* 0x000000288c007844 */ /* 0x000fe40000000200 */
[----:B------:R-:W-:Y:S06]  /*91a0*/  BAR.SYNC.DEFER_BLOCKING 0x0 ;  /* 0x0000000000007b1d */ /* 0x000fec0000010000 */
[----:B------:R-:W1:Y:S02]  /*91b0*/  LDS.128 R28, [R0] ;  /* 0x00000000001c7984 */ /* 0x000e640000000c00 */
[----:B------:R-:W-:Y:S06]  /*91c0*/  BAR.SYNC.DEFER_BLOCKING 0x0 ;  /* 0x0000000000007b1d */ /* 0x000fec0000010000 */
[----:B------:R-:W-:Y:S02]  /*91d0*/  STSM.16.M88.4 [R140], R44 ;  /* 0x0000002c8c007844 */ /* 0x000fe40000000200 */
[----:B------:R-:W-:Y:S06]  /*91e0*/  BAR.SYNC.DEFER_BLOCKING 0x0 ;  /* 0x0000000000007b1d */ /* 0x000fec0000010000 */
[----:B------:R-:W-:Y:S02]  /*91f0*/  LDS.128 R32, [R0] ;  /* 0x0000000000207984 */ /* 0x000fe40000000c00 */
[----:B------:R-:W-:Y:S06]  /*9200*/  BAR.SYNC.DEFER_BLOCKING 0x0 ;  /* 0x0000000000007b1d */ /* 0x000fec0000010000 */
[----:B------:R-:W-:Y:S02]  /*9210*/  STSM.16.M88.4 [R140], R96 ;  /* 0x000000608c007844 */ /* 0x000fe40000000200 */
[----:B------:R-:W-:Y:S06]  /*9220*/  BAR.SYNC.DEFER_BLOCKING 0x0 ;  /* 0x0000000000007b1d */ /* 0x000fec0000010000 */
[----:B------:R-:W-:Y:S02]  /*9230*/  LDS.128 R36, [R0] ;  /* 0x0000000000247984 */ /* 0x000fe40000000c00 */
[----:B------:R-:W-:Y:S06]  /*9240*/  BAR.SYNC.DEFER_BLOCKING 0x0 ;  /* 0x0000000000007b1d */ /* 0x000fec0000010000 */
[----:B------:R-:W-:Y:S02]  /*9250*/  STSM.16.M88.4 [R140], R148 ;  /* 0x000000948c007844 */ /* 0x000fe40000000200 */
[----:B------:R-:W-:Y:S06]  /*9260*/  BAR.SYNC.DEFER_BLOCKING 0x0 ;  /* 0x0000000000007b1d */ /* 0x000fec0000010000 */
[----:B------:R-:W2:Y:S02]  /*9270*/  LDS.128 R40, [R0] ;  /* 0x0000000000287984 */ /* 0x000ea40000000c00 */
[----:B------:R-:W-:Y:S06]  /*9280*/  BAR.SYNC.DEFER_BLOCKING 0x0 ;  /* 0x0000000000007b1d */ /* 0x000fec0000010000 */
[----:B------:R-:W-:Y:S02]  /*9290*/  STSM.16.M88.4 [R140], R100 ;  /* 0x000000648c007844 */ /* 0x000fe40000000200 */
[----:B------:R-:W-:Y:S06]  /*92a0*/  BAR.SYNC.DEFER_BLOCKING 0x0 ;  /* 0x0000000000007b1d */ /* 0x000fec0000010000 */
[----:B------:R-:W3:Y:S02]  /*92b0*/  LDS.128 R44, [R0] ;  /* 0x00000000002c7984 */ /* 0x000ee40000000c00 */
[----:B------:R-:W-:Y:S06]  /*92c0*/  BAR.SYNC.DEFER_BLOCKING 0x0 ;  /* 0x0000000000007b1d */ /* 0x000fec0000010000 */
[----:B------:R-:W-:Y:S02]  /*92d0*/  STSM.16.M88.4 [R140], R144 ;  /* 0x000000908c007844 */ /* 0x000fe40000000200 */
[----:B------:R-:W-:Y:S06]  /*92e0*/  BAR.SYNC.DEFER_BLOCKING 0x0 ;  /* 0x0000000000007b1d */ /* 0x000fec0000010000 */
[----:B------:R-:W-:Y:S02]  /*92f0*/  LDS.128 R88, [R0] ;  /* 0x0000000000587984 */ /* 0x000fe40000000c00 */
[----:B------:R-:W-:Y:S06]  /*9300*/  BAR.SYNC.DEFER_BLOCKING 0x0 ;  /* 0x0000000000007b1d */ /* 0x000fec0000010000 */
[----:B------:R-:W-:Y:S02]  /*9310*/  STSM.16.M88.4 [R140], R104 ;  /* 0x000000688c007844 */ /* 0x000fe40000000200 */
[----:B------:R-:W-:Y:S06]  /*9320*/  BAR.SYNC.DEFER_BLOCKING 0x0 ;  /* 0x0000000000007b1d */ /* 0x000fec0000010000 */
[----:B------:R-:W4:Y:S02]  /*9330*/  LDS.128 R92, [R0] ;  /* 0x00000000005c7984 */ /* 0x000f240000000c00 */
        /* <DEDUP_REMOVED lines=73> */
[----:B------:R0:W-:Y:S02]  /*97d0*/  STSM.16.M88.4 [R140], R20 ;  /* 0x000000148c007844 */ /* 0x0001e40000000200 */
[----:B------:R-:W-:Y:S01]  /*97e0*/  BAR.SYNC.DEFER_BLOCKING 0x0 ;  /* 0x0000000000007b1d */ /* 0x000fe20000010000 */
[----:B0-----:R-:W-:Y:S01]  /*97f0*/  IMAD R20, R2, 0x80, R3 ;  /* 0x0000008002147824 */ /* 0x001fe200078e0203 */
[----:B------:R-:W-:Y:S01]  /*9800*/  LEA R2, P6, R3, UR4, 0x1 ;  /* 0x0000000403027c11 */ /* 0x000fe2000f8c08ff */
[----:B------:R-:W-:-:S03]  /*9810*/  VIADD R22, R232, 0x5 ;  /* 0x00000005e8167836 */ /* 0x000fc60000000000 */
[----:B------:R-:W-:Y:S02]  /*9820*/  LEA.HI.X.SX32 R3, R3, UR5, 0x1, P6 ;  /* 0x0000000503037c11 */ /* 0x000fe4000b0f0eff */
[----:B------:R-:W-:Y:S01]  /*9830*/  ISETP.GE.AND P6, PT, R232, UR7, PT ;  /* 0x00000007e8007c0c */ /* 0x000fe2000bfc6270 */
[----:B------:R-:W-:-:S03]  /*9840*/  ULDC.64 UR6, c[0x0][0x228] ;  /* 0x00008a0000067ab9 */ /* 0x000fc60000000a00 */
[----:B------:R-:W-:Y:S01]  /*9850*/  ISETP.LT.AND P6, PT, R250, UR24, !P6 ;  /* 0x00000018fa007c0c */ /* 0x000fe2000f7c1270 */
[----:B------:R-:W-:Y:S01]  /*9860*/  LDS.128 R84, [R0] ;  /* 0x0000000000547984 */ /* 0x000fe20000000c00 */
[----:B------:R-:W-:Y:S06]  /*9870*/  BAR.SYNC.DEFER_BLOCKING 0x0 ;  /* 0x0000000000007b1d */ /* 0x000fec0000010000 */
[----:B------:R-:W-:Y:S02]  /*9880*/  STSM.16.M88.4 [R140], R12 ;  /* 0x0000000c8c007844 */ /* 0x000fe40000000200 */
[----:B------:R-:W-:Y:S06]  /*9890*/  BAR.SYNC.DEFER_BLOCKING 0x0 ;  /* 0x0000000000007b1d */ /* 0x000fec0000010000 */
[----:B------:R-:W0:Y:S02]  /*98a0*/  LDS.128 R72, [R0] ;  /* 0x0000000000487984 */ /* 0x000e240000000c00 */
[----:B------:R-:W-:Y:S06]  /*98b0*/  BAR.SYNC.DEFER_BLOCKING 0x0 ;  /* 0x0000000000007b1d */ /* 0x000fec0000010000 */
[----:B------:R-:W-:Y:S02]  /*98c0*/  STSM.16.M88.4 [R140], R4 ;  /* 0x000000048c007844 */ /* 0x000fe40000000200 */
[----:B------:R-:W-:Y:S06]  /*98d0*/  BAR.SYNC.DEFER_BLOCKING 0x0 ;  /* 0x0000000000007b1d */ /* 0x000fec0000010000 */
[----:B------:R-:W0:Y:S02]  /*98e0*/  LDS.128 R76, [R0] ;  /* 0x00000000004c7984 */ /* 0x000e240000000c00 */
[----:B------:R-:W-:Y:S06]  /*98f0*/  BAR.SYNC.DEFER_BLOCKING 0x0 ;  /* 0x0000000000007b1d */ /* 0x000fec0000010000 */
[----:B------:R1:W-:Y:S02]  /*9900*/  STSM.16.M88.4 [R140], R8 ;  /* 0x000000088c007844 */ /* 0x0003e40000000200 */
[----:B------:R-:W-:Y:S01]  /*9910*/  BAR.SYNC.DEFER_BLOCKING 0x0 ;  /* 0x0000000000007b1d */ /* 0x000fe20000010000 */
[----:B-1----:R-:W-:-:S05]  /*9920*/  LEA R8, P4, R20, UR4, 0x1 ;  /* 0x0000000414087c11 */ /* 0x002fca000f8808ff */
[----:B------:R-:W-:Y:S01]  /*9930*/  ULDC UR4, c[0x0][0x22c] ;  /* 0x00008b0000047ab9 */ /* 0x000fe20000000800 */
[----:B------:R-:W-:Y:S02]  /*9940*/  LEA.HI.X.SX32 R9, R20, UR5, 0x1, P4 ;  /* 0x0000000514097c11 */ /* 0x000fe4000a0f0eff */
[----:B------:R-:W-:Y:S02]  /*9950*/  ISETP.LT.AND P4, PT, R233, UR22, !P0 ;  /* 0x00000016e9007c0c */ /* 0x000fe4000c781270 */
[----:B------:R-:W-:Y:S01]  /*9960*/  ISETP.LT.AND P0, PT, R250, UR20, !P0 ;  /* 0x00000014fa007c0c */ /* 0x000fe2000c701270 */
[----:B------:R-:W1:Y:S01]  /*9970*/  LDS.128 R12, [R0] ;  /* 0x00000000000c7984 */ /* 0x000e620000000c00 */
[----:B------:R-:W-:Y:S06]  /*9980*/  BAR.SYNC.DEFER_BLOCKING 0x0 ;  /* 0x0000000000007b1d */ /* 0x000fec0000010000 */
[----:B------:R2:W-:Y:S02]  /*9990*/  STSM.16.M88.4 [R140], R16 ;  /* 0x000000108c007844 */ /* 0x0005e40000000200 */
[----:B------:R-:W-:Y:S01]  /*99a0*/  BAR.SYNC.DEFER_BLOCKING 0x0 ;  /* 0x0000000000007b1d */ /* 0x000fe20000010000 */
[----:B--2---:R-:W-:Y:S01]  /*99b0*/  IMAD R17, R232, UR26, RZ ;  /* 0x0000001ae8117c24 */ /* 0x004fe2000f8e02ff */
[----:B------:R-:W-:Y:S01]  /*99c0*/  PRMT R19, R24, 0x7632, R19 ;  /* 0x0000763218137816 */ /* 0x000fe20000000013 */
[----:B------:R-:W-:-:S02]  /*99d0*/  VIADD R18, R232, 0x4 ;  /* 0x00000004e8127836 */ /* 0x000fc40000000000 */
[C---:B------:R-:W-:Y:S02]  /*99e0*/  VIADD R23, R17.reuse, UR26 ;  /* 0x0000001a11177c36 */ /* 0x040fe40008000000 */
[----:B------:R-:W-:-:S04]  /*99f0*/  IMAD.WIDE R10, R17, 0x2, R2 ;  /* 0x00000002110a7825 */ /* 0x000fc800078e0202 */
[--C-:B------:R-:W-:Y:S01]  /*9a00*/  IMAD.WIDE R16, R17, 0x2, R8.reuse ;  /* 0x0000000211107825 */ /* 0x100fe200078e0208 */
[----:B------:R-:W2:Y:S03]  /*9a10*/  LDS.128 R4, [R0] ;  /* 0x0000000000047984 */ /* 0x000ea60000000c00 */
[----:B------:R-:W-:Y:S01]  /*9a20*/  IMAD.WIDE R20, R23, 0x2, R8 ;  /* 0x0000000217147825 */ /* 0x000fe200078e0208 */
[----:B------:R-:W-:Y:S06]  /*9a30*/  BAR.SYNC.DEFER_BLOCKING 0x0 ;  /* 0x0000000000007b1d */ /* 0x000fec0000010000 */
[----:B------:R-:W-:Y:S02]  /*9a40*/  STSM.16.M88.4 [R140], R216 ;  /* 0x000000d88c007844 */ /* 0x000fe40000000200 */
[----:B------:R-:W-:Y:S06]  /*9a50*/  BAR.SYNC.DEFER_BLOCKING 0x0 ;  /* 0x0000000000007b1d */ /* 0x000fec0000010000 */
[----:B------:R3:W-:Y:S01]  /*9a60*/  @P3 STG.E.U16 desc[UR14][R10.64], R24 ;  /* 0x000000180a003986 */ /* 0x0007e2000c10150e */
[----:B------:R-:W-:Y:S01]  /*9a70*/  ISETP.GE.AND P3, PT, R18, UR4, PT ;  /* 0x0000000412007c0c */ /* 0x000fe2000bf66270 */
[----:B------:R-:W-:-:S02]  /*9a80*/  ULDC UR4, c[0x0][0x22c] ;  /* 0x00008b0000047ab9 */ /* 0x000fc40000000800 */
[----:B------:R4:W-:Y:S01]  /*9a90*/  @P6 STG.E.U16 desc[UR14][R16.64], R19 ;  /* 0x0000001310006986 */ /* 0x0009e2000c10150e */
[----:B------:R-:W-:Y:S01]  /*9aa0*/  ISETP.LT.AND P6, PT, R233, UR18, !P5 ;  /* 0x00000012e9007c0c */ /* 0x000fe2000efc1270 */
[----:B------:R-:W-:Y:S01]  /*9ab0*/  ULDC UR18, c[0x0][0x228] ;  /* 0x00008a0000127ab9 */ /* 0x000fe20000000800 */
[----:B------:R-:W-:Y:S01]  /*9ac0*/  ISETP.LT.AND P5, PT, R250, UR16, !P5 ;  /* 0x00000010fa007c0c */ /* 0x000fe2000efa1270 */
[----:B------:R-:W-:Y:S01]  /*9ad0*/  ULDC UR16, c[0x0][0x228] ;  /* 0x00008a0000107ab9 */ /* 0x000fe20000000800 */
[----:B---3--:R-:W-:Y:S02]  /*9ae0*/  PRMT R11, R28, 0x7632, R11 ;  /* 0x000076321c0b7816 */ /* 0x008fe4000000000b */
[----:B------:R-:W-:Y:S01]  /*9af0*/  PRMT R24, R40, 0x7632, R24 ;  /* 0x0000763228187816 */ /* 0x000fe20000000018 */
[----:B----4-:R-:W-:-:S04]  /*9b00*/  IMAD.WIDE R18, R23, 0x2, R2 ;  /* 0x0000000217127825 */ /* 0x010fc800078e0202 */
[----:B------:R-:W-:Y:S01]  /*9b10*/  VIADD R23, R23, UR26 ;  /* 0x0000001a17177c36 */ /* 0x000fe20008000000 */
[----:B------:R3:W-:Y:S01]  /*9b20*/  @P4 STG.E.U16 desc[UR14][R18.64], R28 ;  /* 0x0000001c12004986 */ /* 0x0007e2000c10150e */
[----:B------:R-:W-:Y:S01]  /*9b30*/  ISETP.GE.AND P4, PT, R22, UR4, PT ;  /* 0x0000000416007c0c */ /* 0x000fe2000bf86270 */
[----:B------:R-:W-:Y:S01]  /*9b40*/  ULDC UR4, c[0x0][0x22c] ;  /* 0x00008b0000047ab9 */ /* 0x000fe20000000800 */
[----:B------:R-:W-:Y:S01]  /*9b50*/  IMAD.WIDE R16, R23, 0x2, R8 ;  /* 0x0000000217107825 */ /* 0x000fe200078e0208 */
[----:B------:R4:W-:Y:S01]  /*9b60*/  @P0 STG.E.U16 desc[UR14][R20.64], R11 ;  /* 0x0000000b14000986 */ /* 0x0009e2000c10150e */
[----:B------:R-:W-:Y:S01]  /*9b70*/  ISETP.LT.AND P0, PT, R233, UR12, !P1 ;  /* 0x0000000ce9007c0c */ /* 0x000fe2000cf01270 */
[----:B------:R-:W-:Y:S01]  /*9b80*/  ULDC UR12, c[0x0][0x228] ;  /* 0x00008a00000c7ab9 */ /* 0x000fe20000000800 */
[----:B------:R-:W-:Y:S01]  /*9b90*/  ISETP.LT.AND P1, PT, R250, UR10, !P1 ;  /* 0x0000000afa007c0c */ /* 0x000fe2000cf21270 */
[----:B------:R-:W-:Y:S01]  /*9ba0*/  ULDC UR10, c[0x0][0x228] ;  /* 0x00008a00000a7ab9 */ /* 0x000fe20000000800 */
[----:B------:R-:W-:Y:S01]  /*9bb0*/  VIADD R22, R232, 0x9 ;  /* 0x00000009e8167836 */ /* 0x000fe20000000000 */
[----:B---3--:R-:W-:Y:S01]  /*9bc0*/  PRMT R19, R25, 0x7632, R19 ;  /* 0x0000763219137816 */ /* 0x008fe20000000013 */
[----:B----4-:R-:W-:-:S04]  /*9bd0*/  IMAD.WIDE R10, R23, 0x2, R2 ;  /* 0x00000002170a7825 */ /* 0x010fc800078e0202 */
[----:B------:R-:W-:Y:S01]  /*9be0*/  VIADD R23, R23, UR26 ;  /* 0x0000001a17177c36 */ /* 0x000fe20008000000 */
[----:B------:R3:W-:Y:S01]  /*9bf0*/  @P6 STG.E.U16 desc[UR14][R10.64], R25 ;  /* 0x000000190a006986 */ /* 0x0007e2000c10150e */
[----:B------:R-:W-:Y:S02]  /*9c00*/  VIADD R20, R232, 0x6 ;  /* 0x00000006e8147836 */ /* 0x000fe40000000000 */
[----:B------:R-:W-:Y:S01]  /*9c10*/  VIADD R21, R23, UR26 ;  /* 0x0000001a17157c36 */ /* 0x000fe20008000000 */
[----:B------:R4:W-:Y:S01]  /*9c20*/  @P5 STG.E.U16 desc[UR14][R16.64], R19 ;  /* 0x0000001310005986 */ /* 0x0009e2000c10150e */
[----:B------:R-:W-:Y:S01]  /*9c30*/  ISETP.LT.AND P5, PT, R233, UR8, !P3 ;  /* 0x00000008e9007c0c */ /* 0x000fe2000dfa1270 */
[----:B------:R-:W-:Y:S01]  /*9c40*/  ULDC UR8, c[0x0][0x228] ;  /* 0x00008a0000087ab9 */ /* 0x000fe20000000800 */
[----:B------:R-:W-:Y:S01]  /*9c50*/  ISETP.GE.AND P6, PT, R20, UR4, PT ;  /* 0x0000000414007c0c */ /* 0x000fe2000bfc6270 */
[----:B------:R-:W-:Y:S01]  /*9c60*/  VIADD R20, R232, 0x7 ;  /* 0x00000007e8147836 */ /* 0x000fe20000000000 */
[----:B------:R-:W-:Y:S01]  /*9c70*/  ISETP.LT.AND P3, PT, R250, UR6, !P3 ;  /* 0x00000006fa007c0c */ /* 0x000fe2000df61270 */
[----:B------:R-:W-:Y:S01]  /*9c80*/  ULDC UR4, c[0x0][0x22c] ;  /* 0x00008b0000047ab9 */ /* 0x000fe20000000800 */
[----:B------:R-:W-:Y:S01]  /*9c90*/  ULDC UR6, c[0x0][0x228] ;  /* 0x00008a0000067ab9 */ /* 0x000fe20000000800 */
[----:B---3--:R-:W-:-:S04]  /*9ca0*/  IMAD.WIDE R10, R23, 0x2, R8 ;  /* 0x00000002170a7825 */ /* 0x008fc800078e0208 */
[----:B----4-:R-:W-:-:S04]  /*9cb0*/  IMAD.WIDE R18, R23, 0x2, R2 ;  /* 0x0000000217127825 */ /* 0x010fc800078e0202 */
[----:B------:R-:W-:Y:S01]  /*9cc0*/  IMAD.WIDE R16, R21, 0x2, R2 ;  /* 0x0000000215107825 */ /* 0x000fe200078e0202 */
[----:B------:R3:W-:Y:S01]  /*9cd0*/  @P0 STG.E.U16 desc[UR14][R18.64], R29 ;  /* 0x0000001d12000986 */ /* 0x0007e2000c10150e */
[----:B------:R-:W-:Y:S01]  /*9ce0*/  ISETP.GE.AND P0, PT, R20, UR4, PT ;  /* 0x0000000414007c0c */ /* 0x000fe2000bf06270 */
[----:B------:R-:W-:Y:S01]  /*9cf0*/  ULDC.64 UR4, c[0x0][0x228] ;  /* 0x00008a0000047ab9 */ /* 0x000fe20000000a00 */
[----:B------:R-:W-:Y:S01]  /*9d00*/  VIADD R20, R232, 0x8 ;  /* 0x00000008e8147836 */ /* 0x000fe20000000000 */
[----:B---3--:R-:W-:-:S05]  /*9d10*/  PRMT R19, R29, 0x7632, R19 ;  /* 0x000076321d137816 */ /* 0x008fca0000000013 */
[----:B------:R3:W-:Y:S01]  /*9d20*/  @P1 STG.E.U16 desc[UR14][R10.64], R19 ;  /* 0x000000130a001986 */ /* 0x0007e2000c10150e */
[C---:B------:R-:W-:Y:S02]  /*9d30*/  ISETP.LT.AND P1, PT, R250.reuse, UR28, !P4 ;  /* 0x0000001cfa007c0c */ /* 0x040fe4000e721270 */
[C---:B------:R-:W-:Y:S01]  /*9d40*/  ISETP.LT.AND P4, PT, R233.reuse, UR4, !P4 ;  /* 0x00000004e9007c0c */ /* 0x040fe2000e781270 */
[----:B------:R4:W-:Y:S01]  /*9d50*/  @P5 STG.E.U16 desc[UR14][R16.64], R26 ;  /* 0x0000001a10005986 */ /* 0x0009e2000c10150e */
[----:B------:R-:W-:Y:S01]  /*9d60*/  ISETP.LT.AND P5, PT, R233, UR30, !P6 ;  /* 0x0000001ee9007c0c */ /* 0x000fe2000f7a1270 */
[----:B------:R-:W-:Y:S01]  /*9d70*/  ULDC UR4, c[0x0][0x22c] ;  /* 0x00008b0000047ab9 */ /* 0x000fe20000000800 */
[----:B------:R-:W-:Y:S01]  /*9d80*/  ISETP.LT.AND P6, PT, R250, UR6, !P6 ;  /* 0x00000006fa007c0c */ /* 0x000fe2000f7c1270 */
[----:B------:R-:W-:Y:S01]  /*9d90*/  ULDC UR6, c[0x0][0x228] ;  /* 0x00008a0000067ab9 */ /* 0x000fe20000000800 */
[----:B---3--:R-:W-:Y:S01]  /*9da0*/  IMAD.WIDE R18, R21, 0x2, R8 ;  /* 0x0000000215127825 */ /* 0x008fe200078e0208 */
[----:B------:R-:W-:-:S03]  /*9db0*/  PRMT R11, R26, 0x7632, R11 ;  /* 0x000076321a0b7816 */ /* 0x000fc6000000000b */
[----:B------:R-:W-:Y:S02]  /*9dc0*/  VIADD R21, R21, UR26 ;  /* 0x0000001a15157c36 */ /* 0x000fe40008000000 */
[----:B------:R3:W-:Y:S01]  /*9dd0*/  @P3 STG.E.U16 desc[UR14][R18.64], R11 ;  /* 0x0000000b12003986 */ /* 0x0007e2000c10150e */
[----:B------:R-:W-:Y:S01]  /*9de0*/  ISETP.GE.AND P3, PT, R20, UR4, PT ;  /* 0x0000000414007c0c */ /* 0x000fe2000bf66270 */
[C---:B------:R-:W-:Y:S01]  /*9df0*/  VIADD R23, R21.reuse, UR26 ;  /* 0x0000001a15177c36 */ /* 0x040fe20008000000 */
[----:B------:R-:W-:Y:S01]  /*9e00*/  ULDC UR4, c[0x0][0x22c] ;  /* 0x00008b0000047ab9 */ /* 0x000fe20000000800 */
[----:B----4-:R-:W-:-:S04]  /*9e10*/  IMAD.WIDE R16, R21, 0x2, R8 ;  /* 0x0000000215107825 */ /* 0x010fc800078e0208 */
[----:B------:R-:W-:Y:S02]  /*9e20*/  VIADD R25, R23, UR26 ;  /* 0x0000001a17197c36 */ /* 0x000fe40008000000 */
[----:B---3--:R-:W-:Y:S01]  /*9e30*/  IMAD.WIDE R10, R21, 0x2, R2 ;  /* 0x00000002150a7825 */ /* 0x008fe200078e0202 */
[----:B------:R-:W-:-:S03]  /*9e40*/  PRMT R19, R30, 0x7632, R19 ;  /* 0x000076321e137816 */ /* 0x000fc60000000013 */
[----:B------:R-:W-:Y:S01]  /*9e50*/  IMAD.WIDE R20, R23, 0x2, R2 ;  /* 0x0000000217147825 */ /* 0x000fe200078e0202 */
[----:B------:R3:W-:Y:S01]  /*9e60*/  @P4 STG.E.U16 desc[UR14][R10.64], R30 ;  /* 0x0000001e0a004986 */ /* 0x0007e2000c10150e */
[----:B------:R-:W-:Y:S01]  /*9e70*/  ISETP.GE.AND P4, PT, R22, UR4, PT ;  /* 0x0000000416007c0c */ /* 0x000fe2000bf86270 */
[----:B------:R-:W-:Y:S01]  /*9e80*/  ULDC UR4, c[0x0][0x22c] ;  /* 0x00008b0000047ab9 */ /* 0x000fe20000000800 */
[C---:B------:R-:W-:Y:S01]  /*9e90*/  VIADD R18, R232.reuse, 0xa ;  /* 0x0000000ae8127836 */ /* 0x040fe20000000000 */
[----:B------:R4:W-:Y:S01]  /*9ea0*/  @P1 STG.E.U16 desc[UR14][R16.64], R19 ;  /* 0x0000001310001986 */ /* 0x0009e2000c10150e */
[----:B------:R-:W-:-:S03]  /*9eb0*/  VIADD R22, R232, 0xd ;  /* 0x0000000de8167836 */ /* 0x000fc60000000000 */
[----:B------:R0:W-:Y:S01]  /*9ec0*/  @P5 STG.E.U16 desc[UR14][R20.64], R27 ;  /* 0x0000001b14005986 */ /* 0x0001e2000c10150e */
[----:B------:R-:W-:Y:S01]  /*9ed0*/  ISETP.LT.AND P5, PT, R233, UR8, !P0 ;  /* 0x00000008e9007c0c */ /* 0x000fe2000c7a1270 */
[----:B------:R-:W-:Y:S01]  /*9ee0*/  ULDC UR8, c[0x0][0x228] ;  /* 0x00008a0000087ab9 */ /* 0x000fe20000000800 */
[----:B------:R-:W-:Y:S01]  /*9ef0*/  ISETP.LT.AND P0, PT, R250, UR10, !P0 ;  /* 0x0000000afa007c0c */ /* 0x000fe2000c701270 */
[----:B---3--:R-:W-:Y:S01]  /*9f00*/  IMAD.WIDE R10, R23, 0x2, R8 ;  /* 0x00000002170a7825 */ /* 0x008fe200078e0208 */
[----:B------:R-:W-:Y:S01]  /*9f10*/  ISETP.GE.AND P1, PT, R18, UR4, PT ;  /* 0x0000000412007c0c */ /* 0x000fe2000bf26270 */
[----:B------:R-:W-:Y:S01]  /*9f20*/  ULDC UR4, c[0x0][0x22c] ;  /* 0x00008b0000047ab9 */ /* 0x000fe20000000800 */
[----:B------:R-:W-:Y:S01]  /*9f30*/  ULDC UR10, c[0x0][0x228] ;  /* 0x00008a00000a7ab9 */ /* 0x000fe20000000800 */
[----:B----4-:R-:W-:Y:S01]  /*9f40*/  IMAD.WIDE R16, R25, 0x2, R2 ;  /* 0x0000000219107825 */ /* 0x010fe200078e0202 */
[----:B0-----:R-:W-:-:S03]  /*9f50*/  PRMT R27, R27, 0x7632, R27 ;  /* 0x000076321b1b7816 */ /* 0x001fc6000000001b */
[----:B------:R-:W-:Y:S01]  /*9f60*/  VIADD R20, R232, 0xb ;  /* 0x0000000be8147836 */ /* 0x000fe20000000000 */
[----:B------:R-:W-:Y:S01]  /*9f70*/  PRMT R21, R31, 0x7632, R21 ;  /* 0x000076321f157816 */ /* 0x000fe20000000015 */
[C---:B------:R-:W-:Y:S01]  /*9f80*/  IMAD.WIDE R18, R25.reuse, 0x2, R8 ;  /* 0x0000000219127825 */ /* 0x040fe200078e0208 */
[----:B------:R0:W-:Y:S02]  /*9f90*/  @P6 STG.E.U16 desc[UR14][R10.64], R27 ;  /* 0x0000001b0a006986 */ /* 0x0001e4000c10150e */
[----:B------:R-:W-:Y:S01]  /*9fa0*/  ISETP.GE.AND P6, PT, R20, UR4, PT ;  /* 0x0000000414007c0c */ /* 0x000fe2000bfc6270 */
[----:B------:R-:W-:Y:S01]  /*9fb0*/  ULDC UR4, c[0x0][0x228] ;  /* 0x00008a0000047ab9 */ /* 0x000fe20000000800 */
[----:B------:R-:W-:Y:S01]  /*9fc0*/  VIADD R25, R25, UR26 ;  /* 0x0000001a19197c36 */ /* 0x000fe20008000000 */
[----:B------:R3:W-:Y:S01]  /*9fd0*/  @P5 STG.E.U16 desc[UR14][R16.64], R31 ;  /* 0x0000001f10005986 */ /* 0x0007e2000c10150e */
[----:B------:R-:W-:Y:S01]  /*9fe0*/  VIADD R20, R232, 0xc ;  /* 0x0000000ce8147836 */ /* 0x000fe20000000000 */
[C---:B------:R-:W-:Y:S01]  /*9ff0*/  ISETP.LT.AND P5, PT, R233.reuse, UR8, !P4 ;  /* 0x00000008e9007c0c */ /* 0x040fe2000e7a1270 */
[----:B------:R-:W-:Y:S01]  /*a000*/  ULDC UR8, c[0x0][0x228] ;  /* 0x00008a0000087ab9 */ /* 0x000fe20000000800 */
[----:B------:R4:W-:Y:S01]  /*a010*/  @P0 STG.E.U16 desc[UR14][R18.64], R21 ;  /* 0x0000001512000986 */ /* 0x0009e2000c10150e */
[----:B------:R-:W-:Y:S01]  /*a020*/  ISETP.LT.AND P0, PT, R233, UR4, !P3 ;  /* 0x00000004e9007c0c */ /* 0x000fe2000df01270 */
[----:B------:R-:W-:Y:S01]  /*a030*/  ULDC UR4, c[0x0][0x22c] ;  /* 0x00008b0000047ab9 */ /* 0x000fe20000000800 */
[C---:B------:R-:W-:Y:S01]  /*a040*/  ISETP.LT.AND P3, PT, R250.reuse, UR6, !P3 ;  /* 0x00000006fa007c0c */ /* 0x040fe2000df61270 */
[----:B------:R-:W-:Y:S01]  /*a050*/  ULDC UR6, c[0x0][0x228] ;  /* 0x00008a0000067ab9 */ /* 0x000fe20000000800 */
[----:B0-----:R-:W-:Y:S01]  /*a060*/  IMAD.WIDE R10, R25, 0x2, R2 ;  /* 0x00000002190a7825 */ /* 0x001fe200078e0202 */
[----:B------:R-:W-:Y:S01]  /*a070*/  ISETP.LT.AND P4, PT, R250, UR6, !P4 ;  /* 0x00000006fa007c0c */ /* 0x000fe2000e781270 */
[----:B------:R-:W-:-:S02]  /*a080*/  ULDC UR6, c[0x0][0x228] ;  /* 0x00008a0000067ab9 */ /* 0x000fc40000000800 */
[----:B---3--:R-:W-:Y:S01]  /*a090*/  IMAD.WIDE R16, R25, 0x2, R8 ;  /* 0x0000000219107825 */ /* 0x008fe200078e0208 */
[----:B----4-:R-:W-:-:S03]  /*a0a0*/  PRMT R19, R32, 0x7632, R19 ;  /* 0x0000763220137816 */ /* 0x010fc60000000013 */
        /* <DEDUP_REMOVED lines=10> */
[----:B0-----:R-:W-:Y:S01]  /*a150*/  PRMT R11, R36, 0x7632, R11 ;  /* 0x00007632240b7816 */ /* 0x001fe2000000000b */
[----:B---3--:R-:W-:-:S04]  /*a160*/  IMAD.WIDE R18, R25, 0x2, R2 ;  /* 0x0000000219127825 */ /* 0x008fc800078e0202 */
        /* <DEDUP_REMOVED lines=11> */
[----:B0-----:R-:W-:Y:S01]  /*a220*/  PRMT R19, R33, 0x7632, R19 ;  /* 0x0000763221137816 */ /* 0x001fe20000000013 */
[----:B---3--:R-:W-:-:S04]  /*a230*/  IMAD.WIDE R10, R25, 0x2, R2 ;  /* 0x00000002190a7825 */ /* 0x008fc800078e0202 */
[----:B------:R-:W-:Y:S01]  /*a240*/  VIADD R20, R232, 0xe ;  /* 0x0000000ee8147836 */ /* 0x000fe20000000000 */
[----:B------:R0:W-:Y:S01]  /*a250*/  @P3 STG.E.U16 desc[UR14][R10.64], R33 ;  /* 0x000000210a003986 */ /* 0x0001e2000c10150e */
[----:B------:R-:W-:Y:S01]  /*a260*/  VIADD R25, R25, UR26 ;  /* 0x0000001a19197c36 */ /* 0x000fe20008000000 */
[----:B------:R-:W-:Y:S01]  /*a270*/  ISETP.LT.AND P3, PT, R233, UR6, !P0 ;  /* 0x00000006e9007c0c */ /* 0x000fe2000c761270 */
[----:B------:R-:W-:Y:S01]  /*a280*/  ULDC UR6, c[0x0][0x228] ;  /* 0x00008a0000067ab9 */ /* 0x000fe20000000800 */
[----:B------:R3:W-:Y:S01]  /*a290*/  @P1 STG.E.U16 desc[UR14][R16.64], R19 ;  /* 0x0000001310001986 */ /* 0x0007e2000c10150e */
[----:B------:R-:W-:Y:S01]  /*a2a0*/  ISETP.GE.AND P1, PT, R20, UR4, PT ;  /* 0x0000000414007c0c */ /* 0x000fe2000bf26270 */
[----:B------:R-:W-:Y:S01]  /*a2b0*/  VIADD R20, R232, 0xf ;  /* 0x0000000fe8147836 */ /* 0x000fe20000000000 */
[----:B------:R-:W-:Y:S01]  /*a2c0*/  ULDC UR4, c[0x0][0x22c] ;  /* 0x00008b0000047ab9 */ /* 0x000fe20000000800 */
[C---:B------:R-:W-:Y:S02]  /*a2d0*/  VIADD R21, R25.reuse, UR26 ;  /* 0x0000001a19157c36 */ /* 0x040fe40008000000 */
[----:B0-----:R-:W-:-:S04]  /*a2e0*/  IMAD.WIDE R10, R25, 0x2, R8 ;  /* 0x00000002190a7825 */ /* 0x001fc800078e0208 */
[----:B---3--:R-:W-:-:S04]  /*a2f0*/  IMAD.WIDE R18, R25, 0x2, R2 ;  /* 0x0000000219127825 */ /* 0x008fc800078e0202 */
[----:B------:R-:W-:Y:S01]  /*a300*/  IMAD.WIDE R16, R21, 0x2, R2 ;  /* 0x0000000215107825 */ /* 0x000fe200078e0202 */
[----:B------:R0:W-:Y:S01]  /*a310*/  @P4 STG.E.U16 desc[UR14][R18.64], R37 ;  /* 0x0000002512004986 */ /* 0x0001e2000c10150e */
[----:B------:R-:W-:Y:S01]  /*a320*/  ISETP.GE.AND P4, PT, R20, UR4, PT ;  /* 0x0000000414007c0c */ /* 0x000fe2000bf86270 */
[----:B------:R-:W-:Y:S01]  /*a330*/  ULDC UR4, c[0x0][0x228] ;  /* 0x00008a0000047ab9 */ /* 0x000fe20000000800 */
[----:B------:R-:W-:Y:S01]  /*a340*/  VIADD R20, R232, 0x10 ;  /* 0x00000010e8147836 */ /* 0x000fe20000000000 */
[----:B------:R-:W-:Y:S01]  /*a350*/  ISETP.LT.AND P0, PT, R250, UR4, !P0 ;  /* 0x00000004fa007c0c */ /* 0x000fe2000c701270 */
[----:B------:R-:W-:Y:S01]  /*a360*/  ULDC UR4, c[0x0][0x22c] ;  /* 0x00008b0000047ab9 */ /* 0x000fe20000000800 */
[----:B0-----:R-:W-:-:S05]  /*a370*/  PRMT R19, R37, 0x7632, R19 ;  /* 0x0000763225137816 */ /* 0x001fca0000000013 */
[----:B------:R0:W-:Y:S01]  /*a380*/  @P6 STG.E.U16 desc[UR14][R10.64], R19 ;  /* 0x000000130a006986 */ /* 0x0001e2000c10150e */
[C---:B------:R-:W-:Y:S01]  /*a390*/  ISETP.LT.AND P6, PT, R233.reuse, UR10, !P1 ;  /* 0x0000000ae9007c0c */ /* 0x040fe2000cfc1270 */
[----:B------:R-:W-:Y:S02]  /*a3a0*/  ULDC UR10, c[0x0][0x228] ;  /* 0x00008a00000a7ab9 */ /* 0x000fe40000000800 */
[----:B------:R3:W-:Y:S01]  /*a3b0*/  @P3 STG.E.U16 desc[UR14][R16.64], R34 ;  /* 0x0000002210003986 */ /* 0x0007e2000c10150e */
[----:B------:R-:W-:Y:S01]  /*a3c0*/  ISETP.LT.AND P3, PT, R233, UR6, !P5 ;  /* 0x00000006e9007c0c */ /* 0x000fe2000ef61270 */
[----:B------:R-:W-:Y:S01]  /*a3d0*/  ULDC UR6, c[0x0][0x228] ;  /* 0x00008a0000067ab9 */ /* 0x000fe20000000800 */
[C---:B------:R-:W-:Y:S01]  /*a3e0*/  ISETP.LT.AND P5, PT, R250.reuse, UR8, !P5 ;  /* 0x00000008fa007c0c */ /* 0x040fe2000efa1270 */
[----:B------:R-:W-:Y:S01]  /*a3f0*/  ULDC UR8, c[0x0][0x228] ;  /* 0x00008a0000087ab9 */ /* 0x000fe20000000800 */
[----:B------:R-:W-:Y:S01]  /*a400*/  ISETP.LT.AND P1, PT, R250, UR6, !P1 ;  /* 0x00000006fa007c0c */ /* 0x000fe2000cf21270 */
[----:B------:R-:W-:Y:S01]  /*a410*/  ULDC UR6, c[0x0][0x228] ;  /* 0x00008a0000067ab9 */ /* 0x000fe20000000800 */
[----:B0-----:R-:W-:Y:S01]  /*a420*/  IMAD.WIDE R18, R21, 0x2, R8 ;  /* 0x0000000215127825 */ /* 0x001fe200078e0208 */
[----:B------:R-:W-:-:S03]  /*a430*/  PRMT R11, R34, 0x7632, R11 ;  /* 0x00007632220b7816 */ /* 0x000fc6000000000b */
[----:B------:R-:W-:Y:S02]  /*a440*/  VIADD R21, R21, UR26 ;  /* 0x0000001a15157c36 */ /* 0x000fe40008000000 */
[----:B------:R0:W-:Y:S01]  /*a450*/  @P0 STG.E.U16 desc[UR14][R18.64], R11 ;  /* 0x0000000b12000986 */ /* 0x0001e2000c10150e */
[----:B------:R-:W-:Y:S01]  /*a460*/  ISETP.GE.AND P0, PT, R20, UR4, PT ;  /* 0x0000000414007c0c */ /* 0x000fe2000bf06270 */
[C---:B------:R-:W-:Y:S01]  /*a470*/  VIADD R23, R21.reuse, UR26 ;  /* 0x0000001a15177c36 */ /* 0x040fe20008000000 */
[----:B------:R-:W-:Y:S01]  /*a480*/  ULDC UR4, c[0x0][0x22c] ;  /* 0x00008b0000047ab9 */ /* 0x000fe20000000800 */
[----:B---3--:R-:W-:-:S04]  /*a490*/  IMAD.WIDE R16, R21, 0x2, R8 ;  /* 0x0000000215107825 */ /* 0x008fc800078e0208 */
[----:B------:R-:W-:Y:S02]  /*a4a0*/  VIADD R25, R23, UR26 ;  /* 0x0000001a17197c36 */ /* 0x000fe40008000000 */
[----:B0-----:R-:W-:Y:S01]  /*a4b0*/  IMAD.WIDE R10, R21, 0x2, R2 ;  /* 0x00000002150a7825 */ /* 0x001fe200078e0202 */
        /* <DEDUP_REMOVED lines=12> */
[----:B0-----:R-:W-:Y:S01]  /*a580*/  IMAD.WIDE R10, R23, 0x2, R8 ;  /* 0x00000002170a7825 */ /* 0x001fe200078e0208 */
[----:B------:R-:W-:Y:S01]  /*a590*/  ISETP.GE.AND P5, PT, R18, UR4, PT ;  /* 0x0000000412007c0c */ /* 0x000fe2000bfa6270 */
[----:B------:R-:W-:Y:S01]  /*a5a0*/  ULDC UR4, c[0x0][0x22c] ;  /* 0x00008b0000047ab9 */ /* 0x000fe20000000800 */
[----:B------:R-:W-:Y:S01]  /*a5b0*/  ULDC UR10, c[0x0][0x228] ;  /* 0x00008a00000a7ab9 */ /* 0x000fe20000000800 */
[----:B---3--:R-:W-:Y:S01]  /*a5c0*/  IMAD.WIDE R16, R25, 0x2, R2 ;  /* 0x0000000219107825 */ /* 0x008fe200078e0202 */
[----:B----4-:R-:W-:-:S03]  /*a5d0*/  PRMT R35, R35, 0x7632, R35 ;  /* 0x0000763223237816 */ /* 0x010fc60000000023 */
[----:B------:R-:W-:Y:S01]  /*a5e0*/  VIADD R21, R232, 0x13 ;  /* 0x00000013e8157836 */ /* 0x000fe20000000000 */
[----:B------:R-:W-:Y:S01]  /*a5f0*/  PRMT R20, R39, 0x7632, R20 ;  /* 0x0000763227147816 */ /* 0x000fe20000000014 */
[----:B------:R-:W-:Y:S01]  /*a600*/  IMAD.WIDE R18, R25, 0x2, R8 ;  /* 0x0000000219127825 */ /* 0x000fe200078e0208 */
[----:B------:R0:W-:Y:S02]  /*a610*/  @P1 STG.E.U16 desc[UR14][R10.64], R35 ;  /* 0x000000230a001986 */ /* 0x0001e4000c10150e */
[----:B------:R-:W-:Y:S01]  /*a620*/  ISETP.GE.AND P1, PT, R21, UR4, PT ;  /* 0x0000000415007c0c */ /* 0x000fe2000bf26270 */
[----:B------:R-:W-:Y:S01]  /*a630*/  ULDC UR4, c[0x0][0x228] ;  /* 0x00008a0000047ab9 */ /* 0x000fe20000000800 */
[----:B------:R-:W-:Y:S01]  /*a640*/  VIADD R25, R25, UR26 ;  /* 0x0000001a19197c36 */ /* 0x000fe20008000000 */
[----:B------:R3:W-:Y:S01]  /*a650*/  @P6 STG.E.U16 desc[UR14][R16.64], R39 ;  /* 0x0000002710006986 */ /* 0x0007e2000c10150e */
[C---:B------:R-:W-:Y:S01]  /*a660*/  ISETP.LT.AND P6, PT, R233.reuse, UR8, !P3 ;  /* 0x00000008e9007c0c */ /* 0x040fe2000dfc1270 */
[----:B------:R-:W-:Y:S01]  /*a670*/  ULDC UR8, c[0x0][0x228] ;  /* 0x00008a0000087ab9 */ /* 0x000fe20000000800 */
[C---:B------:R-:W-:Y:S01]  /*a680*/  ISETP.LT.AND P3, PT, R250.reuse, UR10, !P3 ;  /* 0x0000000afa007c0c */ /* 0x040fe2000df61270 */
[----:B------:R4:W-:Y:S01]  /*a690*/  @P4 STG.E.U16 desc[UR14][R18.64], R20 ;  /* 0x0000001412004986 */ /* 0x0009e2000c10150e */
[----:B------:R-:W-:Y:S01]  /*a6a0*/  ISETP.LT.AND P4, PT, R233, UR4, !P0 ;  /* 0x00000004e9007c0c */ /* 0x000fe2000c781270 */
[C---:B------:R-:W-:Y:S01]  /*a6b0*/  VIADD R23, R25.reuse, UR26 ;  /* 0x0000001a19177c36 */ /* 0x040fe20008000000 */
[----:B------:R-:W-:Y:S01]  /*a6c0*/  ISETP.LT.AND P0, PT, R250, UR6, !P0 ;  /* 0x00000006fa007c0c */ /* 0x000fe2000c701270 */
[C---:B0-----:R-:W-:Y:S01]  /*a6d0*/  IMAD.WIDE R10, R25.reuse, 0x2, R2 ;  /* 0x00000002190a7825 */ /* 0x041fe200078e0202 */
[----:B------:R-:W-:Y:S01]  /*a6e0*/  ULDC UR4, c[0x0][0x22c] ;  /* 0x00008b0000047ab9 */ /* 0x000fe20000000800 */
[----:B------:R-:W-:Y:S01]  /*a6f0*/  ULDC UR10, c[0x0][0x228] ;  /* 0x00008a00000a7ab9 */ /* 0x000fe20000000800 */
[----:B------:R-:W-:Y:S01]  /*a700*/  ULDC UR6, c[0x0][0x22c] ;  /* 0x00008b0000067ab9 */ /* 0x000fe20000000800 */
[----:B---3--:R-:W-:Y:S01]  /*a710*/  IMAD.WIDE R16, R25, 0x2, R8 ;  /* 0x0000000219107825 */ /* 0x008fe200078e0208 */
[----:B------:R-:W-:-:S03]  /*a720*/  PRMT R25, R44, 0x7632, R25 ;  /* 0x000076322c197816 */ /* 0x000fc60000000019 */
[C---:B----4-:R-:W-:Y:S02]  /*a730*/  IMAD.WIDE R18, R23.reuse, 0x2, R2 ;  /* 0x0000000217127825 */ /* 0x050fe400078e0202 */
[----:B------:R-:W-:Y:S01]  /*a740*/  @P4 STG.E.U16 desc[UR14][R10.64], R40 ;  /* 0x000000280a004986 */ /* 0x000fe2000c10150e */
[----:B------:R-:W-:Y:S01]  /*a750*/  ISETP.GE.AND P4, PT, R22, UR4, PT ;  /* 0x0000000416007c0c */ /* 0x000fe2000bf86270 */
[----:B------:R-:W-:Y:S01]  /*a760*/  IMAD.WIDE R20, R23, 0x2, R8 ;  /* 0x0000000217147825 */ /* 0x000fe200078e0208 */
[----:B------:R-:W-:Y:S01]  /*a770*/  ULDC UR4, c[0x0][0x248] ;  /* 0x0000920000047ab9 */ /* 0x000fe20000000800 */
[----:B------:R0:W-:Y:S02]  /*a780*/  @P0 STG.E.U16 desc[UR14][R16.64], R24 ;  /* 0x0000001810000986 */ /* 0x0001e4000c10150e */
[----:B------:R-:W-:Y:S02]  /*a790*/  VIADD R22, R232, 0x15 ;  /* 0x00000015e8167836 */ /* 0x000fe40000000000 */
[----:B------:R-:W-:Y:S01]  /*a7a0*/  @P6 STG.E.U16 desc[UR14][R18.64], R44 ;  /* 0x0000002c12006986 */ /* 0x000fe2000c10150e */
[C---:B------:R-:W-:Y:S01]  /*a7b0*/  ISETP.LT.AND P6, PT, R233.reuse, UR12, !P1 ;  /* 0x0000000ce9007c0c */ /* 0x040fe2000cfc1270 */
[----:B------:R-:W-:Y:S01]  /*a7c0*/  ULDC UR12, c[0x0][0x228] ;  /* 0x00008a00000c7ab9 */ /* 0x000fe20000000800 */
[----:B------:R-:W-:Y:S01]  /*a7d0*/  ISETP.GE.AND P0, PT, R22, UR6, PT ;  /* 0x0000000616007c0c */ /* 0x000fe2000bf06270 */
[----:B------:R3:W-:Y:S01]  /*a7e0*/  @P3 STG.E.U16 desc[UR14][R20.64], R25 ;  /* 0x0000001914003986 */ /* 0x0007e2000c10150e */
[----:B------:R-:W-:Y:S01]  /*a7f0*/  ISETP.LT.AND P3, PT, R233, UR8, !P5 ;  /* 0x00000008e9007c0c */ /* 0x000fe2000ef61270 */
[----:B------:R-:W-:Y:S01]  /*a800*/  ULDC UR8, c[0x0][0x228] ;  /* 0x00008a0000087ab9 */ /* 0x000fe20000000800 */
[C---:B------:R-:W-:Y:S01]  /*a810*/  ISETP.LT.AND P5, PT, R250.reuse, UR10, !P5 ;  /* 0x0000000afa007c0c */ /* 0x040fe2000efa1270 */
[----:B0-----:R-:W-:Y:S01]  /*a820*/  VIADD R17, R23, UR4 ;  /* 0x0000000417117c36 */ /* 0x001fe20008000000 */
[----:B------:R-:W-:Y:S01]  /*a830*/  ULDC UR4, c[0x0][0x248] ;  /* 0x0000920000047ab9 */ /* 0x000fe20000000800 */
[----:B------:R-:W-:Y:S01]  /*a840*/  PRMT R22, R41, 0x7632, R22 ;  /* 0x0000763229167816 */ /* 0x000fe20000000016 */
[----:B------:R-:W-:Y:S01]  /*a850*/  ULDC UR10, c[0x0][0x228] ;  /* 0x00008a00000a7ab9 */ /* 0x000fe20000000800 */
[C---:B------:R-:W-:Y:S01]  /*a860*/  IMAD.WIDE R10, R17.reuse, 0x2, R2 ;  /* 0x00000002110a7825 */ /* 0x040fe200078e0202 */
[----:B------:R-:W-:Y:S01]  /*a870*/  ISETP.LT.AND P1, PT, R250, UR8, !P1 ;  /* 0x00000008fa007c0c */ /* 0x000fe2000cf21270 */
[----:B------:R-:W-:Y:S01]  /*a880*/  ULDC UR6, c[0x0][0x22c] ;  /* 0x00008b0000067ab9 */ /* 0x000fe20000000800 */
[----:B------:R-:W-:Y:S01]  /*a890*/  ULDC UR8, c[0x0][0x228] ;  /* 0x00008a0000087ab9 */ /* 0x000fe20000000800 */
[C---:B---3--:R-:W-:Y:S01]  /*a8a0*/  VIADD R21, R17.reuse, UR4 ;  /* 0x0000000411157c36 */ /* 0x048fe20008000000 */
[----:B------:R-:W-:Y:S01]  /*a8b0*/  ULDC UR4, c[0x0][0x22c] ;  /* 0x00008b0000047ab9 */ /* 0x000fe20000000800 */
[----:B------:R-:W-:Y:S01]  /*a8c0*/  IMAD.WIDE R16, R17, 0x2, R8 ;  /* 0x0000000211107825 */ /* 0x000fe200078e0208 */
[----:B------:R0:W-:Y:S01]  /*a8d0*/  @P3 STG.E.U16 desc[UR14][R10.64], R41 ;  /* 0x000000290a003986 */ /* 0x0001e2000c10150e */
[----:B------:R-:W-:-:S02]  /*a8e0*/  PRMT R24, R43, 0x7632, R24 ;  /* 0x000076322b187816 */ /* 0x000fc40000000018 */
[----:B------:R-:W-:Y:S01]  /*a8f0*/  IMAD.WIDE R18, R21, 0x2, R2 ;  /* 0x0000000215127825 */ /* 0x000fe200078e0202 */
[----:B------:R-:W-:Y:S03]  /*a900*/  @P5 STG.E.U16 desc[UR14][R16.64], R22 ;  /* 0x0000001610005986 */ /* 0x000fe6000c10150e */
[----:B------:R-:W-:Y:S01]  /*a910*/  VIADD R20, R232, 0x16 ;  /* 0x00000016e8147836 */ /* 0x000fe20000000000 */
        /* <DEDUP_REMOVED lines=8> */
[----:B------:R-:W-:-:S02]  /*a9a0*/  VIADD R20, R232, 0x17 ;  /* 0x00000017e8147836 */ /* 0x000fc40000000000 */
[----:B------:R-:W-:Y:S01]  /*a9b0*/  VIADD R23, R21, UR4 ;  /* 0x0000000415177c36 */ /* 0x000fe20008000000 */
[----:B------:R-:W-:Y:S01]  /*a9c0*/  ULDC UR4, c[0x0][0x22c] ;  /* 0x00008b0000047ab9 */ /* 0x000fe20000000800 */
[----:B---3--:R-:W-:Y:S01]  /*a9d0*/  PRMT R45, R45, 0x7632, R45 ;  /* 0x000076322d2d7816 */ /* 0x008fe2000000002d */
[----:B------:R-:W-:Y:S01]  /*a9e0*/  VIADD R22, R232, 0x18 ;  /* 0x00000018e8167836 */ /* 0x000fe20000000000 */
[----:B------:R-:W-:Y:S01]  /*a9f0*/  ISETP.GE.AND P5, PT, R20, UR6, PT ;  /* 0x0000000614007c0c */ /* 0x000fe2000bfa6270 */
[C---:B------:R-:W-:Y:S01]  /*aa00*/  IMAD.WIDE R16, R23.reuse, 0x2, R2 ;  /* 0x0000000217107825 */ /* 0x040fe200078e0202 */
[----:B------:R-:W-:Y:S01]  /*aa10*/  PRMT R20, R42, 0x7632, R20 ;  /* 0x000076322a147816 */ /* 0x000fe20000000014 */
[----:B------:R0:W-:Y:S01]  /*aa20*/  @P1 STG.E.U16 desc[UR14][R10.64], R45 ;  /* 0x0000002d0a001986 */ /* 0x0001e2000c10150e */
[----:B------:R-:W-:Y:S01]  /*aa30*/  ISETP.GE.AND P1, PT, R22, UR4, PT ;  /* 0x0000000416007c0c */ /* 0x000fe2000bf26270 */
[----:B------:R-:W-:Y:S01]  /*aa40*/  IMAD.WIDE R18, R23, 0x2, R8 ;  /* 0x0000000217127825 */ /* 0x000fe200078e0208 */
[----:B------:R-:W-:Y:S01]  /*aa50*/  ULDC UR4, c[0x0][0x248] ;  /* 0x0000920000047ab9 */ /* 0x000fe20000000800 */
[----:B------:R3:W-:Y:S01]  /*aa60*/  @P6 STG.E.U16 desc[UR14][R16.64], R42 ;  /* 0x0000002a10006986 */ /* 0x0007e2000c10150e */
[----:B------:R-:W-:Y:S01]  /*aa70*/  ISETP.LT.AND P6, PT, R233, UR12, !P3 ;  /* 0x0000000ce9007c0c */ /* 0x000fe2000dfc1270 */
[----:B------:R-:W-:Y:S01]  /*aa80*/  VIADD R23, R23, UR4 ;  /* 0x0000000417177c36 */ /* 0x000fe20008000000 */
[C---:B------:R-:W-:Y:S01]  /*aa90*/  ISETP.LT.AND P3, PT, R250.reuse, UR16, !P3 ;  /* 0x00000010fa007c0c */ /* 0x040fe2000df61270 */
[----:B------:R4:W-:Y:S01]  /*aaa0*/  @P4 STG.E.U16 desc[UR14][R18.64], R20 ;  /* 0x0000001412004986 */ /* 0x0009e2000c10150e */
[----:B------:R-:W-:Y:S01]  /*aab0*/  ISETP.LT.AND P4, PT, R233, UR8, !P0 ;  /* 0x00000008e9007c0c */ /* 0x000fe2000c781270 */
[----:B------:R-:W-:Y:S01]  /*aac0*/  ULDC UR6, c[0x0][0x248] ;  /* 0x0000920000067ab9 */ /* 0x000fe20000000800 */
[----:B------:R-:W-:Y:S01]  /*aad0*/  ISETP.LT.AND P0, PT, R250, UR10, !P0 ;  /* 0x0000000afa007c0c */ /* 0x000fe2000c701270 */
[C---:B------:R-:W-:Y:S01]  /*aae0*/  VIADD R25, R23.reuse, UR6 ;  /* 0x0000000617197c36 */ /* 0x040fe20008000000 */
[----:B------:R-:W-:Y:S01]  /*aaf0*/  ULDC UR4, c[0x0][0x22c] ;  /* 0x00008b0000047ab9 */ /* 0x000fe20000000800 */
[C---:B0-----:R-:W-:Y:S01]  /*ab00*/  IMAD.WIDE R10, R23.reuse, 0x2, R2 ;  /* 0x00000002170a7825 */ /* 0x041fe200078e0202 */
[----:B------:R-:W-:Y:S01]  /*ab10*/  ULDC UR8, c[0x0][0x228] ;  /* 0x00008a0000087ab9 */ /* 0x000fe20000000800 */
[----:B------:R-:W-:Y:S01]  /*ab20*/  ULDC UR10, c[0x0][0x228] ;  /* 0x00008a00000a7ab9 */ /* 0x000fe20000000800 */
[----:B------:R-:W-:Y:S01]  /*ab30*/  ULDC UR12, c[0x0][0x228] ;  /* 0x00008a00000c7ab9 */ /* 0x000fe20000000800 */
[----:B---3--:R-:W-:Y:S01]  /*ab40*/  IMAD.WIDE R16, R23, 0x2, R8 ;  /* 0x0000000217107825 */ /* 0x008fe200078e0208 */
[----:B------:R-:W-:Y:S01]  /*ab50*/  PRMT R23, R46, 0x7632, R23 ;  /* 0x000076322e177816 */ /* 0x000fe20000000017 */
[----:B------:R-:W-:Y:S01]  /*ab60*/  ULDC UR6, c[0x0][0x22c] ;  /* 0x00008b0000067ab9 */ /* 0x000fe20000000800 */
[----:B------:R-:W-:Y:S01]  /*ab70*/  ULDC UR16, c[0x0][0x228] ;  /* 0x00008a0000107ab9 */ /* 0x000fe20000000800 */
[C---:B----4-:R-:W-:Y:S01]  /*ab80*/  IMAD.WIDE R18, R25.reuse, 0x2, R2 ;  /* 0x0000000219127825 */ /* 0x050fe200078e0202 */
[----:B------:R-:W-:Y:S03]  /*ab90*/  @P4 STG.E.U16 desc[UR14][R10.64], R46 ;  /* 0x0000002e0a004986 */ /* 0x000fe6000c10150e */
[----:B------:R-:W-:Y:S01]  /*aba0*/  VIADD R22, R232, 0x19 ;  /* 0x00000019e8167836 */ /* 0x000fe20000000000 */
[----:B------:R0:W-:Y:S01]  /*abb0*/  @P0 STG.E.U16 desc[UR14][R16.64], R23 ;  /* 0x0000001710000986 */ /* 0x0001e2000c10150e */
[----:B------:R-:W-:-:S03]  /*abc0*/  IMAD.WIDE R20, R25, 0x2, R8 ;  /* 0x0000000219147825 */ /* 0x000fc600078e0208 */
[----:B------:R-:W-:Y:S01]  /*abd0*/  @P6 STG.E.U16 desc[UR14][R18.64], R43 ;  /* 0x0000002b12006986 */ /* 0x000fe2000c10150e */
[----:B------:R-:W-:Y:S01]  /*abe0*/  ISETP.GE.AND P4, PT, R22, UR4, PT ;  /* 0x0000000416007c0c */ /* 0x000fe2000bf86270 */
[----:B------:R-:W-:Y:S01]  /*abf0*/  ULDC UR4, c[0x0][0x248] ;  /* 0x0000920000047ab9 */ /* 0x000fe20000000800 */
[C---:B------:R-:W-:Y:S01]  /*ac00*/  ISETP.LT.AND P6, PT, R233.reuse, UR12, !P1 ;  /* 0x0000000ce9007c0c */ /* 0x040fe2000cfc1270 */
[----:B------:R3:W-:Y:S01]  /*ac10*/  @P3 STG.E.U16 desc[UR14][R20.64], R24 ;  /* 0x0000001814003986 */ /* 0x0007e2000c10150e */
[----:B------:R-:W-:Y:S01]  /*ac20*/  ISETP.LT.AND P3, PT, R233, UR8, !P5 ;  /* 0x00000008e9007c0c */ /* 0x000fe2000ef61270 */
[----:B------:R-:W-:Y:S01]  /*ac30*/  VIADD R22, R232, 0x1a ;  /* 0x0000001ae8167836 */ /* 0x000fe20000000000 */
[----:B------:R-:W-:Y:S01]  /*ac40*/  ISETP.LT.AND P5, PT, R250, UR10, !P5 ;  /* 0x0000000afa007c0c */ /* 0x000fe2000efa1270 */
[----:B0-----:R-:W-:Y:S01]  /*ac50*/  VIADD R17, R25, UR4 ;  /* 0x0000000419117c36 */ /* 0x001fe20008000000 */
[----:B------:R-:W-:Y:S01]  /*ac60*/  ULDC UR4, c[0x0][0x248] ;  /* 0x0000920000047ab9 */ /* 0x000fe20000000800 */
[----:B------:R-:W-:Y:S01]  /*ac70*/  ULDC UR8, c[0x0][0x228] ;  /* 0x00008a0000087ab9 */ /* 0x000fe20000000800 */
[----:B------:R-:W-:Y:S01]  /*ac80*/  ISETP.GE.AND P0, PT, R22, UR6, PT ;  /* 0x0000000616007c0c */ /* 0x000fe2000bf06270 */
[----:B------:R-:W-:Y:S01]  /*ac90*/  IMAD.WIDE R10, R17, 0x2, R2 ;  /* 0x00000002110a7825 */ /* 0x000fe200078e0202 */
[----:B------:R-:W-:Y:S01]  /*aca0*/  PRMT R22, R47, 0x7632, R22 ;  /* 0x000076322f167816 */ /* 0x000fe20000000016 */
[----:B------:R-:W-:Y:S01]  /*acb0*/  ULDC UR10, c[0x0][0x228] ;  /* 0x00008a00000a7ab9 */ /* 0x000fe20000000800 */
[----:B------:R-:W-:Y:S01]  /*acc0*/  ULDC UR12, c[0x0][0x228] ;  /* 0x00008a00000c7ab9 */ /* 0x000fe20000000800 */
[C---:B---3--:R-:W-:Y:S01]  /*acd0*/  VIADD R21, R17.reuse, UR4 ;  /* 0x0000000411157c36 */ /* 0x048fe20008000000 */
[----:B------:R-:W-:Y:S01]  /*ace0*/  ULDC UR4, c[0x0][0x22c] ;  /* 0x00008b0000047ab9 */ /* 0x000fe20000000800 */
[----:B------:R-:W-:Y:S01]  /*acf0*/  IMAD.WIDE R16, R17, 0x2, R8 ;  /* 0x0000000211107825 */ /* 0x000fe200078e0208 */
[----:B------:R0:W-:Y:S01]  /*ad00*/  @P3 STG.E.U16 desc[UR14][R10.64], R47 ;  /* 0x0000002f0a003986 */ /* 0x0001e2000c10150e */
[----:B------:R-:W-:Y:S01]  /*ad10*/  ISETP.LT.AND P1, PT, R250, UR8, !P1 ;  /* 0x00000008fa007c0c */ /* 0x000fe2000cf21270 */
[----:B------:R-:W-:Y:S01]  /*ad20*/  ULDC UR6, c[0x0][0x22c] ;  /* 0x00008b0000067ab9 */ /* 0x000fe20000000800 */
[----:B------:R-:W-:Y:S01]  /*ad30*/  IMAD.WIDE R18, R21, 0x2, R2 ;  /* 0x0000000215127825 */ /* 0x000fe200078e0202 */
[----:B------:R-:W-:Y:S01]  /*ad40*/  @P5 STG.E.U16 desc[UR14][R16.64], R22 ;  /* 0x0000001610005986 */ /* 0x000fe2000c10150e */
[----:B------:R-:W-:Y:S01]  /*ad50*/  ULDC UR8, c[0x0][0x228] ;  /* 0x00008a0000087ab9 */ /* 0x000fe20000000800 */
[----:B------:R-:W-:Y:S01]  /*ad60*/  PRMT R24, R93, 0x7632, R24 ;  /* 0x000076325d187816 */ /* 0x000fe20000000018 */
        /* <DEDUP_REMOVED lines=56> */
[C---:B------:R-:W-:Y:S01]  /*b0f0*/  IMAD.WIDE R10, R17.reuse, 0x2, R2 ;  /* 0x00000002110a7825 */ /* 0x040fe200078e0202 */
        /* <DEDUP_REMOVED lines=28> */
[----:B------:R-:W-:Y:S01]  /*b2c0*/  IMAD.WIDE R16, R23, 0x2, R2 ;  /* 0x0000000217107825 */ /* 0x000fe200078e0202 */
        /* <DEDUP_REMOVED lines=192> */
[----:B------:R-:W-:Y:S01]  /*bed0*/  PRMT R24, R139, 0x7632, R24 ;  /* 0x000076328b187816 */ /* 0x000fe20000000018 */
[----:B------:R-:W-:Y:S01]  /*bee0*/  ULDC UR8, c[0x0][0x22c] ;  /* 0x00008b0000087ab9 */ /* 0x000fe20000000800 */
        /* <DEDUP_REMOVED lines=39> */
[----:B------:R-:W-:Y:S01]  /*c160*/  VIADD R22, R232, 0x32 ;  /* 0x00000032e8167836 */ /* 0x000fe20000000000 */
[----:B------:R-:W-:Y:S01]  /*c170*/  @P4 STG.E.U16 desc[UR14][R10.64], R107 ;  /* 0x0000006b0a004986 */ /* 0x000fe2000c10150e */
[----:B----4-:R-:W-:-:S03]  /*c180*/  IMAD.WIDE R18, R25, 0x2, R2 ;  /* 0x0000000219127825 */ /* 0x010fc600078e0202 */
[----:B------:R-:W-:Y:S01]  /*c190*/  ISETP.GE.AND P4, PT, R22, UR8, PT ;  /* 0x0000000816007c0c */ /* 0x000fe2000bf86270 */
[----:B------:R-:W-:Y:S01]  /*c1a0*/  IMAD.WIDE R20, R25, 0x2, R8 ;  /* 0x0000000219147825 */ /* 0x000fe200078e0208 */
[----:B------:R0:W-:Y:S01]  /*c1b0*/  @P0 STG.E.U16 desc[UR14][R16.64], R23 ;  /* 0x0000001710000986 */ /* 0x0001e2000c10150e */
[----:B------:R-:W-:Y:S02]  /*c1c0*/  ULDC UR8, c[0x0][0x228] ;  /* 0x00008a0000087ab9 */ /* 0x000fe40000000800 */
[----:B------:R-:W-:Y:S01]  /*c1d0*/  VIADD R22, R232, 0x33 ;  /* 0x00000033e8167836 */ /* 0x000fe20000000000 */
[----:B------:R-:W-:Y:S01]  /*c1e0*/  @P6 STG.E.U16 desc[UR14][R18.64], R139 ;  /* 0x0000008b12006986 */ /* 0x000fe2000c10150e */
[C---:B------:R-:W-:Y:S01]  /*c1f0*/  ISETP.LT.AND P6, PT, R233.reuse, UR12, !P1 ;  /* 0x0000000ce9007c0c */ /* 0x040fe2000cfc1270 */
[----:B------:R-:W-:Y:S02]  /*c200*/  ULDC UR12, c[0x0][0x228] ;  /* 0x00008a00000c7ab9 */ /* 0x000fe40000000800 */
[----:B------:R3:W-:Y:S01]  /*c210*/  @P3 STG.E.U16 desc[UR14][R20.64], R24 ;  /* 0x0000001814003986 */ /* 0x0007e2000c10150e */
[----:B------:R-:W-:Y:S01]  /*c220*/  ISETP.LT.AND P3, PT, R233, UR8, !P5 ;  /* 0x00000008e9007c0c */ /* 0x000fe2000ef61270 */
[----:B------:R-:W-:Y:S01]  /*c230*/  ULDC UR8, c[0x0][0x228] ;  /* 0x00008a0000087ab9 */ /* 0x000fe20000000800 */
[----:B------:R-:W-:Y:S01]  /*c240*/  ISETP.LT.AND P5, PT, R250, UR10, !P5 ;  /* 0x0000000afa007c0c */ /* 0x000fe2000efa1270 */
[----:B0-----:R-:W-:Y:S01]  /*c250*/  VIADD R17, R25, UR4 ;  /* 0x0000000419117c36 */ /* 0x001fe20008000000 */
[----:B------:R-:W-:Y:S01]  /*c260*/  ULDC UR4, c[0x0][0x248] ;  /* 0x0000920000047ab9 */ /* 0x000fe20000000800 */
[----:B------:R-:W-:Y:S01]  /*c270*/  ISETP.GE.AND P0, PT, R22, UR6, PT ;  /* 0x0000000616007c0c */ /* 0x000fe2000bf06270 */
[----:B------:R-:W-:Y:S01]  /*c280*/  ULDC UR10, c[0x0][0x228] ;  /* 0x00008a00000a7ab9 */ /* 0x000fe20000000800 */
[C---:B------:R-:W-:Y:S01]  /*c290*/  IMAD.WIDE R10, R17.reuse, 0x2, R2 ;  /* 0x00000002110a7825 */ /* 0x040fe200078e0202 */
[----:B------:R-:W-:Y:S01]  /*c2a0*/  PRMT R22, R108, 0x7632, R22 ;  /* 0x000076326c167816 */ /* 0x000fe20000000016 */
[----:B------:R-:W-:Y:S01]  /*c2b0*/  ULDC UR6, c[0x0][0x22c] ;  /* 0x00008b0000067ab9 */ /* 0x000fe20000000800 */
[----:B------:R-:W-:Y:S01]  /*c2c0*/  ISETP.LT.AND P1, PT, R250, UR8, !P1 ;  /* 0x00000008fa007c0c */ /* 0x000fe2000cf21270 */
[C---:B---3--:R-:W-:Y:S01]  /*c2d0*/  VIADD R21, R17.reuse, UR4 ;  /* 0x0000000411157c36 */ /* 0x048fe20008000000 */
[----:B------:R-:W-:Y:S01]  /*c2e0*/  ULDC UR4, c[0x0][0x22c] ;  /* 0x00008b0000047ab9 */ /* 0x000fe20000000800 */
[----:B------:R-:W-:Y:S01]  /*c2f0*/  IMAD.WIDE R16, R17, 0x2, R8 ;  /* 0x0000000211107825 */ /* 0x000fe200078e0208 */
[----:B------:R0:W-:Y:S01]  /*c300*/  @P3 STG.E.U16 desc[UR14][R10.64], R108 ;  /* 0x0000006c0a003986 */ /* 0x0001e2000c10150e */
[----:B------:R-:W-:Y:S01]  /*c310*/  ULDC UR8, c[0x0][0x228] ;  /* 0x00008a0000087ab9 */ /* 0x000fe20000000800 */
[----:B------:R-:W-:Y:S01]  /*c320*/  PRMT R24, R110, 0x7632, R24 ;  /* 0x000076326e187816 */ /* 0x000fe20000000018 */
        /* <DEDUP_REMOVED lines=236> */
[----:B------:R-:W-:Y:S01]  /*d1f0*/  ULDC UR6, c[0x0][0x248] ;  /* 0x0000920000067ab9 */ /* 0x000fe20000000800 */
[----:B------:R4:W-:Y:S01]  /*d200*/  @P4 STG.E.U16 desc[UR14][R18.64], R20 ;  /* 0x0000001412004986 */ /* 0x0009e2000c10150e */
[----:B------:R-:W-:Y:S01]  /*d210*/  ISETP.LT.AND P4, PT, R233, UR8, !P0 ;  /* 0x00000008e9007c0c */ /* 0x000fe2000c781270 */
[C---:B------:R-:W-:Y:S01]  /*d220*/  VIADD R25, R23.reuse, UR6 ;  /* 0x0000000617197c36 */ /* 0x040fe20008000000 */
[C---:B------:R-:W-:Y:S01]  /*d230*/  ISETP.LT.AND P0, PT, R250.reuse, UR10, !P0 ;  /* 0x0000000afa007c0c */ /* 0x040fe2000c701270 */
[C---:B0-----:R-:W-:Y:S01]  /*d240*/  IMAD.WIDE R10, R23.reuse, 0x2, R2 ;  /* 0x00000002170a7825 */ /* 0x041fe200078e0202 */
[----:B------:R-:W-:Y:S01]  /*d250*/  ISETP.LT.AND P3, PT, R250, UR16, !P3 ;  /* 0x00000010fa007c0c */ /* 0x000fe2000df61270 */
[----:B------:R-:W-:Y:S01]  /*d260*/  ULDC UR8, c[0x0][0x228] ;  /* 0x00008a0000087ab9 */ /* 0x000fe20000000800 */
[----:B------:R-:W-:Y:S01]  /*d270*/  ULDC UR4, c[0x0][0x22c] ;  /* 0x00008b0000047ab9 */ /* 0x000fe20000000800 */
[----:B---3--:R-:W-:Y:S01]  /*d280*/  IMAD.WIDE R16, R23, 0x2, R8 ;  /* 0x0000000217107825 */ /* 0x008fe200078e0208 */
[----:B------:R-:W-:Y:S01]  /*d290*/  PRMT R23, R117, 0x7632, R23 ;  /* 0x0000763275177816 */ /* 0x000fe20000000017 */
[----:B------:R-:W-:Y:S01]  /*d2a0*/  ULDC UR10, c[0x0][0x228] ;  /* 0x00008a00000a7ab9 */ /* 0x000fe20000000800 */
[----:B------:R-:W-:Y:S01]  /*d2b0*/  ULDC UR12, c[0x0][0x228] ;  /* 0x00008a00000c7ab9 */ /* 0x000fe20000000800 */
[----:B------:R-:W-:Y:S01]  /*d2c0*/  VIADD R22, R232, 0x46 ;  /* 0x00000046e8167836 */ /* 0x000fe20000000000 */
[----:B------:R-:W-:Y:S01]  /*d2d0*/  ULDC UR6, c[0x0][0x22c] ;  /* 0x00008b0000067ab9 */ /* 0x000fe20000000800 */
[C---:B----4-:R-:W-:Y:S01]  /*d2e0*/  IMAD.WIDE R18, R25.reuse, 0x2, R2 ;  /* 0x0000000219127825 */ /* 0x050fe200078e0202 */
[----:B------:R-:W-:Y:S01]  /*d2f0*/  @P4 STG.E.U16 desc[UR14][R10.64], R117 ;  /* 0x000000750a004986 */ /* 0x000fe2000c10150e */
[----:B------:R-:W-:Y:S01]  /*d300*/  ULDC UR16, c[0x0][0x228] ;  /* 0x00008a0000107ab9 */ /* 0x000fe20000000800 */
[----:B------:R-:W-:Y:S01]  /*d310*/  ISETP.GE.AND P4, PT, R22, UR4, PT ;  /* 0x0000000416007c0c */ /* 0x000fe2000bf86270 */
[----:B------:R-:W-:Y:S01]  /*d320*/  IMAD.WIDE R20, R25, 0x2, R8 ;  /* 0x0000000219147825 */ /* 0x000fe200078e0208 */
[----:B------:R0:W-:Y:S01]  /*d330*/  @P0 STG.E.U16 desc[UR14][R16.64], R23 ;  /* 0x0000001710000986 */ /* 0x0001e2000c10150e */
[C---:B------:R-:W-:Y:S01]  /*d340*/  ISETP.LT.AND P0, PT, R233.reuse, UR8, !P5 ;  /* 0x00000008e9007c0c */ /* 0x040fe2000ef01270 */
[----:B------:R-:W-:Y:S01]  /*d350*/  ULDC UR4, c[0x0][0x248] ;  /* 0x0000920000047ab9 */ /* 0x000fe20000000800 */
[----:B------:R-:W-:Y:S01]  /*d360*/  ISETP.LT.AND P5, PT, R250, UR10, !P5 ;  /* 0x0000000afa007c0c */ /* 0x000fe2000efa1270 */
[----:B------:R-:W-:Y:S01]  /*d370*/  @P6 STG.E.U16 desc[UR14][R18.64], R53 ;  /* 0x0000003512006986 */ /* 0x000fe2000c10150e */
[----:B------:R-:W-:Y:S01]  /*d380*/  VIADD R22, R232, 0x47 ;  /* 0x00000047e8167836 */ /* 0x000fe20000000000 */
[----:B------:R-:W-:Y:S01]  /*d390*/  ISETP.LT.AND P6, PT, R233, UR12, !P1 ;  /* 0x0000000ce9007c0c */ /* 0x000fe2000cfc1270 */
[----:B------:R-:W-:Y:S01]  /*d3a0*/  ULDC UR8, c[0x0][0x228] ;  /* 0x00008a0000087ab9 */ /* 0x000fe20000000800 */
[----:B------:R3:W-:Y:S01]  /*d3b0*/  @P3 STG.E.U16 desc[UR14][R20.64], R24 ;  /* 0x0000001814003986 */ /* 0x0007e2000c10150e */
[----:B------:R-:W-:Y:S01]  /*d3c0*/  ULDC UR10, c[0x0][0x228] ;  /* 0x00008a00000a7ab9 */ /* 0x000fe20000000800 */
[----:B------:R-:W-:Y:S01]  /*d3d0*/  ISETP.GE.AND P3, PT, R22, UR6, PT ;  /* 0x0000000616007c0c */ /* 0x000fe2000bf66270 */
[----:B------:R-:W-:Y:S01]  /*d3e0*/  ULDC UR12, c[0x0][0x228] ;  /* 0x00008a00000c7ab9 */ /* 0x000fe20000000800 */
[----:B0-----:R-:W-:Y:S01]  /*d3f0*/  VIADD R17, R25, UR4 ;  /* 0x0000000419117c36 */ /* 0x001fe20008000000 */
[----:B------:R-:W-:Y:S01]  /*d400*/  ULDC UR4, c[0x0][0x248] ;  /* 0x0000920000047ab9 */ /* 0x000fe20000000800 */
[----:B------:R-:W-:Y:S01]  /*d410*/  PRMT R22, R118, 0x7632, R22 ;  /* 0x0000763276167816 */ /* 0x000fe20000000016 */
[----:B------:R-:W-:Y:S01]  /*d420*/  ULDC UR6, c[0x0][0x22c] ;  /* 0x00008b0000067ab9 */ /* 0x000fe20000000800 */
[----:B------:R-:W-:Y:S01]  /*d430*/  IMAD.WIDE R10, R17, 0x2, R2 ;  /* 0x00000002110a7825 */ /* 0x000fe200078e0202 */
[----:B------:R-:W-:Y:S01]  /*d440*/  ISETP.LT.AND P1, PT, R250, UR8, !P1 ;  /* 0x00000008fa007c0c */ /* 0x000fe2000cf21270 */
[----:B------:R-:W-:-:S02]  /*d450*/  ULDC UR8, c[0x0][0x228] ;  /* 0x00008a0000087ab9 */ /* 0x000fc40000000800 */
[C---:B---3--:R-:W-:Y:S01]  /*d460*/  VIADD R21, R17.reuse, UR4 ;  /* 0x0000000411157c36 */ /* 0x048fe20008000000 */
[----:B------:R0:W-:Y:S01]  /*d470*/  @P0 STG.E.U16 desc[UR14][R10.64], R118 ;  /* 0x000000760a000986 */ /* 0x0001e2000c10150e */
[----:B------:R-:W-:Y:S01]  /*d480*/  IMAD.WIDE R16, R17, 0x2, R8 ;  /* 0x0000000211107825 */ /* 0x000fe200078e0208 */
[----:B------:R-:W-:Y:S01]  /*d490*/  ULDC UR4, c[0x0][0x22c] ;  /* 0x00008b0000047ab9 */ /* 0x000fe20000000800 */
[----:B------:R-:W-:Y:S02]  /*d4a0*/  PRMT R24, R120, 0x7632, R24 ;  /* 0x0000763278187816 */ /* 0x000fe40000000018 */
[----:B------:R-:W-:Y:S01]  /*d4b0*/  VIADD R20, R232, 0x48 ;  /* 0x00000048e8147836 */ /* 0x000fe20000000000 */
[----:B------:R3:W-:Y:S01]  /*d4c0*/  @P5 STG.E.U16 desc[UR14][R16.64], R22 ;  /* 0x0000001610005986 */ /* 0x0007e2000c10150e */
[----:B------:R-:W-:Y:S01]  /*d4d0*/  IMAD.WIDE R18, R21, 0x2, R2 ;  /* 0x0000000215127825 */ /* 0x000fe200078e0202 */
[----:B------:R-:W-:Y:S01]  /*d4e0*/  ISETP.LT.AND P5, PT, R233, UR10, !P4 ;  /* 0x0000000ae9007c0c */ /* 0x000fe2000e7a1270 */
[----:B------:R-:W-:Y:S01]  /*d4f0*/  ULDC UR10, c[0x0][0x228] ;  /* 0x00008a00000a7ab9 */ /* 0x000fe20000000800 */
[----:B------:R-:W-:Y:S01]  /*d500*/  ISETP.GE.AND P0, PT, R20, UR4, PT ;  /* 0x0000000414007c0c */ /* 0x000fe2000bf06270 */
[----:B------:R-:W-:Y:S01]  /*d510*/  ULDC UR4, c[0x0][0x248] ;  /* 0x0000920000047ab9 */ /* 0x000fe20000000800 */
[----:B------:R4:W-:Y:S01]  /*d520*/  @P6 STG.E.U16 desc[UR14][R18.64], R54 ;  /* 0x0000003612006986 */ /* 0x0009e2000c10150e */
[----:B------:R-:W-:Y:S01]  /*d530*/  ISETP.LT.AND P6, PT, R250, UR12, !P4 ;  /* 0x0000000cfa007c0c */ /* 0x000fe2000e7c1270 */
[C---:B------:R-:W-:Y:S01]  /*d540*/  VIADD R23, R21.reuse, UR4 ;  /* 0x0000000415177c36 */ /* 0x040fe20008000000 */
[----:B------:R-:W-:Y:S01]  /*d550*/  ULDC UR4, c[0x0][0x22c] ;  /* 0x00008b0000047ab9 */ /* 0x000fe20000000800 */
[----:B------:R-:W-:Y:S01]  /*d560*/  VIADD R20, R232, 0x49 ;  /* 0x00000049e8147836 */ /* 0x000fe20000000000 */
[----:B------:R-:W-:Y:S01]  /*d570*/  ULDC UR12, c[0x0][0x228] ;  /* 0x00008a00000c7ab9 */ /* 0x000fe20000000800 */
[----:B0-----:R-:W-:-:S03]  /*d580*/  IMAD.WIDE R10, R21, 0x2, R8 ;  /* 0x00000002150a7825 */ /* 0x001fc600078e0208 */
[----:B------:R-:W-:Y:S01]  /*d590*/  ISETP.GE.AND P4, PT, R20, UR6, PT ;  /* 0x0000000614007c0c */ /* 0x000fe2000bf86270 */
[----:B---3--:R-:W-:Y:S01]  /*d5a0*/  IMAD.WIDE R16, R23, 0x2, R2 ;  /* 0x0000000217107825 */ /* 0x008fe200078e0202 */
[----:B------:R-:W-:Y:S01]  /*d5b0*/  PRMT R20, R119, 0x7632, R20 ;  /* 0x0000763277147816 */ /* 0x000fe20000000014 */
[----:B------:R-:W-:Y:S01]  /*d5c0*/  ULDC UR6, c[0x0][0x248] ;  /* 0x0000920000067ab9 */ /* 0x000fe20000000800 */
[----:B----4-:R-:W-:Y:S01]  /*d5d0*/  PRMT R54, R54, 0x7632, R54 ;  /* 0x0000763236367816 */ /* 0x010fe20000000036 */
[----:B------:R-:W-:Y:S02]  /*d5e0*/  VIADD R22, R232, 0x4a ;  /* 0x0000004ae8167836 */ /* 0x000fe40000000000 */
[----:B------:R-:W-:Y:S02]  /*d5f0*/  IMAD.WIDE R18, R23, 0x2, R8 ;  /* 0x0000000217127825 */ /* 0x000fe400078e0208 */
[----:B------:R0:W-:Y:S01]  /*d600*/  @P1 STG.E.U16 desc[UR14][R10.64], R54 ;  /* 0x000000360a001986 */ /* 0x0001e2000c10150e */
[----:B------:R-:W-:Y:S01]  /*d610*/  ISETP.GE.AND P1, PT, R22, UR4, PT ;  /* 0x0000000416007c0c */ /* 0x000fe2000bf26270 */
[----:B------:R-:W-:Y:S01]  /*d620*/  ULDC UR4, c[0x0][0x248] ;  /* 0x0000920000047ab9 */ /* 0x000fe20000000800 */
[----:B------:R-:W-:Y:S01]  /*d630*/  VIADD R22, R232, 0x4b ;  /* 0x0000004be8167836 */ /* 0x000fe20000000000 */
[----:B------:R3:W-:Y:S01]  /*d640*/  @P5 STG.E.U16 desc[UR14][R16.64], R119 ;  /* 0x0000007710005986 */ /* 0x0007e2000c10150e */
[----:B------:R-:W-:Y:S01]  /*d650*/  ISETP.LT.AND P5, PT, R233, UR8, !P3 ;  /* 0x00000008e9007c0c */ /* 0x000fe2000dfa1270 */
[----:B------:R-:W-:Y:S01]  /*d660*/  VIADD R23, R23, UR4 ;  /* 0x0000000417177c36 */ /* 0x000fe20008000000 */
        /* <DEDUP_REMOVED lines=10> */
[----:B------:R-:W-:Y:S01]  /*d710*/  PRMT R23, R55, 0x7632, R23 ;  /* 0x0000763237177816 */ /* 0x000fe20000000017 */
[----:B------:R-:W-:Y:S01]  /*d720*/  @P5 STG.E.U16 desc[UR14][R10.64], R55 ;  /* 0x000000370a005986 */ /* 0x000fe2000c10150e */
[----:B------:R-:W-:Y:S01]  /*d730*/  ISETP.GE.AND P5, PT, R22, UR4, PT ;  /* 0x0000000416007c0c */ /* 0x000fe2000bfa6270 */
[C---:B----4-:R-:W-:Y:S01]  /*d740*/  IMAD.WIDE R18, R25.reuse, 0x2, R2 ;  /* 0x0000000219127825 */ /* 0x050fe200078e0202 */
[----:B------:R-:W-:Y:S01]  /*d750*/  ULDC UR4, c[0x0][0x248] ;  /* 0x0000920000047ab9 */ /* 0x000fe20000000800 */
[----:B------:R0:W-:Y:S01]  /*d760*/  @P3 STG.E.U16 desc[UR14][R16.64], R23 ;  /* 0x0000001710003986 */ /* 0x0001e2000c10150e */
[----:B------:R-:W-:Y:S01]  /*d770*/  ULDC UR12, c[0x0][0x228] ;  /* 0x00008a00000c7ab9 */ /* 0x000fe20000000800 */
[----:B------:R-:W-:Y:S01]  /*d780*/  IMAD.WIDE R20, R25, 0x2, R8 ;  /* 0x0000000219147825 */ /* 0x000fe200078e0208 */
[C---:B------:R-:W-:Y:S01]  /*d790*/  ISETP.LT.AND P3, PT, R233.reuse, UR8, !P4 ;  /* 0x00000008e9007c0c */ /* 0x040fe2000e761270 */
[----:B------:R-:W-:Y:S01]  /*d7a0*/  @P6 STG.E.U16 desc[UR14][R18.64], R120 ;  /* 0x0000007812006986 */ /* 0x000fe2000c10150e */
[----:B------:R-:W-:Y:S01]  /*d7b0*/  ISETP.LT.AND P4, PT, R250, UR10, !P4 ;  /* 0x0000000afa007c0c */ /* 0x000fe2000e781270 */
[----:B------:R-:W-:Y:S01]  /*d7c0*/  VIADD R22, R232, 0x4c ;  /* 0x0000004ce8167836 */ /* 0x000fe20000000000 */
[----:B------:R-:W-:Y:S01]  /*d7d0*/  ISETP.LT.AND P6, PT, R233, UR12, !P1 ;  /* 0x0000000ce9007c0c */ /* 0x000fe2000cfc1270 */
[----:B------:R3:W-:Y:S01]  /*d7e0*/  @P0 STG.E.U16 desc[UR14][R20.64], R24 ;  /* 0x0000001814000986 */ /* 0x0007e2000c10150e */
[----:B------:R-:W-:Y:S01]  /*d7f0*/  ULDC UR6, c[0x0][0x22c] ;  /* 0x00008b0000067ab9 */ /* 0x000fe20000000800 */
[----:B------:R-:W-:Y:S01]  /*d800*/  ULDC UR8, c[0x0][0x228] ;  /* 0x00008a0000087ab9 */ /* 0x000fe20000000800 */
[----:B------:R-:W-:Y:S01]  /*d810*/  ISETP.GE.AND P0, PT, R22, UR6, PT ;  /* 0x0000000616007c0c */ /* 0x000fe2000bf06270 */
[----:B0-----:R-:W-:Y:S01]  /*d820*/  VIADD R17, R25, UR4 ;  /* 0x0000000419117c36 */ /* 0x001fe20008000000 */
[----:B------:R-:W-:Y:S01]  /*d830*/  ULDC UR4, c[0x0][0x248] ;  /* 0x0000920000047ab9 */ /* 0x000fe20000000800 */
[----:B------:R-:W-:Y:S01]  /*d840*/  PRMT R22, R56, 0x7632, R22 ;  /* 0x0000763238167816 */ /* 0x000fe20000000016 */
[----:B------:R-:W-:Y:S01]  /*d850*/  ULDC UR10, c[0x0][0x228] ;  /* 0x00008a00000a7ab9 */ /* 0x000fe20000000800 */
[C---:B------:R-:W-:Y:S01]  /*d860*/  IMAD.WIDE R10, R17.reuse, 0x2, R2 ;  /* 0x00000002110a7825 */ /* 0x040fe200078e0202 */
[----:B------:R-:W-:Y:S01]  /*d870*/  ULDC UR12, c[0x0][0x228] ;  /* 0x00008a00000c7ab9 */ /* 0x000fe20000000800 */
[----:B------:R-:W-:Y:S01]  /*d880*/  ISETP.LT.AND P1, PT, R250, UR8, !P1 ;  /* 0x00000008fa007c0c */ /* 0x000fe2000cf21270 */
[----:B------:R-:W-:Y:S01]  /*d890*/  ULDC UR6, c[0x0][0x22c] ;  /* 0x00008b0000067ab9 */ /* 0x000fe20000000800 */
[C---:B---3--:R-:W-:Y:S01]  /*d8a0*/  VIADD R21, R17.reuse, UR4 ;  /* 0x0000000411157c36 */ /* 0x048fe20008000000 */
[----:B------:R0:W-:Y:S01]  /*d8b0*/  @P3 STG.E.U16 desc[UR14][R10.64], R56 ;  /* 0x000000380a003986 */ /* 0x0001e2000c10150e */
[----:B------:R-:W-:Y:S01]  /*d8c0*/  IMAD.WIDE R16, R17, 0x2, R8 ;  /* 0x0000000211107825 */ /* 0x000fe200078e0208 */
[----:B------:R-:W-:Y:S01]  /*d8d0*/  ULDC UR4, c[0x0][0x22c] ;  /* 0x00008b0000047ab9 */ /* 0x000fe20000000800 */
[----:B------:R-:W-:Y:S01]  /*d8e0*/  ULDC UR8, c[0x0][0x228] ;  /* 0x00008a0000087ab9 */ /* 0x000fe20000000800 */
[----:B------:R-:W-:Y:S01]  /*d8f0*/  ULDC UR16, c[0x0][0x228] ;  /* 0x00008a0000107ab9 */ /* 0x000fe20000000800 */
[----:B------:R-:W-:Y:S01]  /*d900*/  IMAD.WIDE R18, R21, 0x2, R2 ;  /* 0x0000000215127825 */ /* 0x000fe200078e0202 */
[----:B------:R3:W-:Y:S01]  /*d910*/  @P4 STG.E.U16 desc[UR14][R16.64], R22 ;  /* 0x0000001610004986 */ /* 0x0007e2000c10150e */
[----:B------:R-:W-:-:S02]  /*d920*/  PRMT R24, R58, 0x7632, R24 ;  /* 0x000076323a187816 */ /* 0x000fc40000000018 */
[----:B------:R-:W-:Y:S01]  /*d930*/  VIADD R20, R232, 0x4d ;  /* 0x0000004de8147836 */ /* 0x000fe20000000000 */
[----:B------:R4:W-:Y:S01]  /*d940*/  @P6 STG.E.U16 desc[UR14][R18.64], R121 ;  /* 0x0000007912006986 */ /* 0x0009e2000c10150e */
[----:B------:R-:W-:Y:S01]  /*d950*/  ISETP.LT.AND P6, PT, R233, UR10, !P5 ;  /* 0x0000000ae9007c0c */ /* 0x000fe2000efc1270 */
[C---:B0-----:R-:W-:Y:S01]  /*d960*/  IMAD.WIDE R10, R21.reuse, 0x2, R8 ;  /* 0x00000002150a7825 */ /* 0x041fe200078e0208 */
[----:B------:R-:W-:Y:S01]  /*d970*/  ISETP.LT.AND P5, PT, R250, UR12, !P5 ;  /* 0x0000000cfa007c0c */ /* 0x000fe2000efa1270 */
[----:B------:R-:W-:Y:S01]  /*d980*/  ULDC UR10, c[0x0][0x228] ;  /* 0x00008a00000a7ab9 */ /* 0x000fe20000000800 */
[----:B------:R-:W-:Y:S01]  /*d990*/  ISETP.GE.AND P3, PT, R20, UR4, PT ;  /* 0x0000000414007c0c */ /* 0x000fe2000bf66270 */
[----:B------:R-:W-:Y:S01]  /*d9a0*/  ULDC UR4, c[0x0][0x248] ;  /* 0x0000920000047ab9 */ /* 0x000fe20000000800 */
[C---:B------:R-:W-:Y:S01]  /*d9b0*/  VIADD R20, R232.reuse, 0x4e ;  /* 0x0000004ee8147836 */ /* 0x040fe20000000000 */
[----:B------:R-:W-:Y:S01]  /*d9c0*/  ULDC UR12, c[0x0][0x228] ;  /* 0x00008a00000c7ab9 */ /* 0x000fe20000000800 */
[----:B------:R-:W-:Y:S01]  /*d9d0*/  VIADD R23, R21, UR4 ;  /* 0x0000000415177c36 */ /* 0x000fe20008000000 */
[----:B------:R-:W-:Y:S01]  /*d9e0*/  ULDC UR4, c[0x0][0x22c] ;  /* 0x00008b0000047ab9 */ /* 0x000fe20000000800 */
[----:B---3--:R-:W-:Y:S01]  /*d9f0*/  VIADD R22, R232, 0x4f ;  /* 0x0000004fe8167836 */ /* 0x008fe20000000000 */
[----:B----4-:R-:W-:Y:S01]  /*da00*/  PRMT R121, R121, 0x7632, R121 ;  /* 0x0000763279797816 */ /* 0x010fe20000000079 */
[----:B------:R-:W-:Y:S01]  /*da10*/  IMAD.WIDE R16, R23, 0x2, R2 ;  /* 0x0000000217107825 */ /* 0x000fe200078e0202 */
[----:B------:R-:W-:Y:S01]  /*da20*/  ISETP.GE.AND P4, PT, R20, UR6, PT ;  /* 0x0000000614007c0c */ /* 0x000fe2000bf86270 */
[----:B------:R-:W-:Y:S01]  /*da30*/  ULDC UR6, c[0x0][0x248] ;  /* 0x0000920000067ab9 */ /* 0x000fe20000000800 */
[----:B------:R-:W-:Y:S01]  /*da40*/  PRMT R20, R57, 0x7632, R20 ;  /* 0x0000763239147816 */ /* 0x000fe20000000014 */
[C---:B------:R-:W-:Y:S01]  /*da50*/  IMAD.WIDE R18, R23.reuse, 0x2, R8 ;  /* 0x0000000217127825 */ /* 0x040fe200078e0208 */
[----:B------:R0:W-:Y:S01]  /*da60*/  @P1 STG.E.U16 desc[UR14][R10.64], R121 ;  /* 0x000000790a001986 */ /* 0x0001e2000c10150e */
[----:B------:R-:W-:Y:S01]  /*da70*/  ISETP.GE.AND P1, PT, R22, UR4, PT ;  /* 0x0000000416007c0c */ /* 0x000fe2000bf26270 */
[----:B------:R-:W-:Y:S01]  /*da80*/  ULDC UR4, c[0x0][0x248] ;  /* 0x0000920000047ab9 */ /* 0x000fe20000000800 */
[----:B------:R-:W-:Y:S01]  /*da90*/  VIADD R22, R232, 0x50 ;  /* 0x00000050e8167836 */ /* 0x000fe20000000000 */
[----:B------:R3:W-:Y:S01]  /*daa0*/  @P6 STG.E.U16 desc[UR14][R16.64], R57 ;  /* 0x0000003910006986 */ /* 0x0007e2000c10150e */
[----:B------:R-:W-:Y:S01]  /*dab0*/  VIADD R23, R23, UR4 ;  /* 0x0000000417177c36 */ /* 0x000fe20008000000 */
[C---:B------:R-:W-:Y:S01]  /*dac0*/  ISETP.LT.AND P6, PT, R233.reuse, UR12, !P3 ;  /* 0x0000000ce9007c0c */ /* 0x040fe2000dfc1270 */
        /* <DEDUP_REMOVED lines=13> */
[C---:B----4-:R-:W-:Y:S01]  /*dba0*/  IMAD.WIDE R18, R25.reuse, 0x2, R2 ;  /* 0x0000000219127825 */ /* 0x050fe200078e0202 */
[----:B------:R-:W-:Y:S01]  /*dbb0*/  ULDC UR16, c[0x0][0x228] ;  /* 0x00008a0000107ab9 */ /* 0x000fe20000000800 */
[----:B------:R-:W-:Y:S01]  /*dbc0*/  @P5 STG.E.U16 desc[UR14][R10.64], R122 ;  /* 0x0000007a0a005986 */ /* 0x000fe2000c10150e */
[----:B------:R-:W-:Y:S01]  /*dbd0*/  ISETP.GE.AND P5, PT, R22, UR4, PT ;  /* 0x0000000416007c0c */ /* 0x000fe2000bfa6270 */
[----:B------:R-:W-:Y:S01]  /*dbe0*/  IMAD.WIDE R20, R25, 0x2, R8 ;  /* 0x0000000219147825 */ /* 0x000fe200078e0208 */
[----:B------:R-:W-:Y:S01]  /*dbf0*/  ULDC UR4, c[0x0][0x248] ;  /* 0x0000920000047ab9 */ /* 0x000fe20000000800 */
[----:B------:R0:W-:Y:S02]  /*dc00*/  @P0 STG.E.U16 desc[UR14][R16.64], R23 ;  /* 0x0000001710000986 */ /* 0x0001e4000c10150e */
[----:B------:R-:W-:-:S02]  /*dc10*/  VIADD R22, R232, 0x51 ;  /* 0x00000051e8167836 */ /* 0x000fc40000000000 */
        /* <DEDUP_REMOVED lines=441> */
[----:B------:R-:W-:-:S02]  /*f7b0*/  ULDC UR8, c[0x0][0x228] ;  /* 0x00008a0000087ab9 */ /* 0x000fc40000000800 */
[----:B------:R-:W-:Y:S01]  /*f7c0*/  VIADD R20, R232, 0x70 ;  /* 0x00000070e8147836 */ /* 0x000fe20000000000 */
[----:B------:R3:W-:Y:S01]  /*f7d0*/  @P6 STG.E.U16 desc[UR14][R18.64], R74 ;  /* 0x0000004a12006986 */ /* 0x0007e2000c10150e */
[----:B------:R-:W-:Y:S01]  /*f7e0*/  ISETP.LT.AND P6, PT, R233, UR10, !P5 ;  /* 0x0000000ae9007c0c */ /* 0x000fe2000efc1270 */
[----:B------:R-:W-:Y:S01]  /*f7f0*/  ULDC UR10, c[0x0][0x228] ;  /* 0x00008a00000a7ab9 */ /* 0x000fe20000000800 */
[----:B------:R-:W-:Y:S01]  /*f800*/  ISETP.LT.AND P5, PT, R250, UR12, !P5 ;  /* 0x0000000cfa007c0c */ /* 0x000fe2000efa1270 */
[C---:B0-----:R-:W-:Y:S01]  /*f810*/  IMAD.WIDE R10, R21.reuse, 0x2, R8 ;  /* 0x00000002150a7825 */ /* 0x041fe200078e0208 */
[----:B------:R-:W-:Y:S01]  /*f820*/  ISETP.GE.AND P3, PT, R20, UR4, PT ;  /* 0x0000000414007c0c */ /* 0x000fe2000bf66270 */
[----:B------:R-:W-:Y:S01]  /*f830*/  ULDC UR4, c[0x0][0x248] ;  /* 0x0000920000047ab9 */ /* 0x000fe20000000800 */
[----:B------:R-:W-:Y:S01]  /*f840*/  ULDC UR12, c[0x0][0x228] ;  /* 0x00008a00000c7ab9 */ /* 0x000fe20000000800 */
[----:B------:R-:W-:Y:S02]  /*f850*/  VIADD R20, R232, 0x71 ;  /* 0x00000071e8147836 */ /* 0x000fe40000000000 */
        /* <DEDUP_REMOVED lines=19> */
[----:B------:R-:W-:Y:S01]  /*f990*/  VIADD R25, R23, UR6 ;  /* 0x0000000617197c36 */ /* 0x000fe20008000000 */
[----:B------:R-:W-:Y:S01]  /*f9a0*/  PRMT R22, R75, 0x7632, R22 ;  /* 0x000076324b167816 */ /* 0x000fe20000000016 */
        /* <DEDUP_REMOVED lines=8> */
[----:B----4-:R-:W-:Y:S01]  /*fa30*/  IMAD.WIDE R18, R25, 0x2, R2 ;  /* 0x0000000219127825 */ /* 0x010fe200078e0202 */
[----:B------:R0:W-:Y:S01]  /*fa40*/  @P5 STG.E.U16 desc[UR14][R10.64], R75 ;  /* 0x0000004b0a005986 */ /* 0x0001e2000c10150e */
[----:B------:R-:W-:-:S02]  /*fa50*/  ULDC UR8, c[0x0][0x22c] ;  /* 0x00008b0000087ab9 */ /* 0x000fc40000000800 */
        /* <DEDUP_REMOVED lines=9> */
[----:B0-----:R-:W-:Y:S01]  /*faf0*/  VIADD R10, R232, 0x74 ;  /* 0x00000074e80a7836 */ /* 0x001fe20000000000 */
[C---:B------:R-:W-:Y:S01]  /*fb00*/  ISETP.LT.AND P4, PT, R250.reuse, UR12, !P4 ;  /* 0x0000000cfa007c0c */ /* 0x040fe2000e781270 */
[----:B---3--:R-:W-:Y:S01]  /*fb10*/  VIADD R17, R25, UR4 ;  /* 0x0000000419117c36 */ /* 0x008fe20008000000 */
[----:B------:R-:W-:Y:S01]  /*fb20*/  ISETP.LT.AND P1, PT, R250, UR18, !P1 ;  /* 0x00000012fa007c0c */ /* 0x000fe2000cf21270 */
[----:B------:R-:W-:Y:S01]  /*fb30*/  ULDC UR10, c[0x0][0x228] ;  /* 0x00008a00000a7ab9 */ /* 0x000fe20000000800 */
[----:B------:R-:W-:Y:S01]  /*fb40*/  ISETP.GE.AND P0, PT, R10, UR8, PT ;  /* 0x000000080a007c0c */ /* 0x000fe2000bf06270 */
[----:B------:R-:W-:Y:S01]  /*fb50*/  IMAD.WIDE R10, R17, 0x2, R2 ;  /* 0x00000002110a7825 */ /* 0x000fe200078e0202 */
[----:B-1----:R-:W-:Y:S01]  /*fb60*/  PRMT R22, R12, 0x7632, R22 ;  /* 0x000076320c167816 */ /* 0x002fe20000000016 */
[----:B------:R-:W-:Y:S01]  /*fb70*/  ULDC UR8, c[0x0][0x228] ;  /* 0x00008a0000087ab9 */ /* 0x000fe20000000800 */
[----:B------:R-:W-:Y:S01]  /*fb80*/  PRMT R24, R77, 0x7632, R24 ;  /* 0x000076324d187816 */ /* 0x000fe20000000018 */
[C---:B----4-:R-:W-:Y:S01]  /*fb90*/  VIADD R23, R17.reuse, UR6 ;  /* 0x0000000611177c36 */ /* 0x050fe20008000000 */
[----:B------:R-:W-:Y:S01]  /*fba0*/  ULDC UR4, c[0x0][0x248] ;  /* 0x0000920000047ab9 */ /* 0x000fe20000000800 */
[----:B------:R-:W-:Y:S01]  /*fbb0*/  IMAD.WIDE R16, R17, 0x2, R8 ;  /* 0x0000000211107825 */ /* 0x000fe200078e0208 */
[----:B------:R0:W-:Y:S01]  /*fbc0*/  @P3 STG.E.U16 desc[UR14][R10.64], R12 ;  /* 0x0000000c0a003986 */ /* 0x0001e2000c10150e */
[----:B------:R-:W-:Y:S01]  /*fbd0*/  ULDC UR12, c[0x0][0x228] ;  /* 0x00008a00000c7ab9 */ /* 0x000fe20000000800 */
[----:B------:R-:W-:Y:S01]  /*fbe0*/  ULDC UR6, c[0x0][0x248] ;  /* 0x0000920000067ab9 */ /* 0x000fe20000000800 */
[----:B------:R-:W-:Y:S01]  /*fbf0*/  IMAD.WIDE R18, R23, 0x2, R2 ;  /* 0x0000000217127825 */ /* 0x000fe200078e0202 */
[----:B------:R1:W-:Y:S01]  /*fc00*/  @P4 STG.E.U16 desc[UR14][R16.64], R22 ;  /* 0x0000001610004986 */ /* 0x0003e2000c10150e */
[----:B------:R-:W-:Y:S01]  /*fc10*/  ISETP.LT.AND P4, PT, R233, UR12, !P0 ;  /* 0x0000000ce9007c0c */ /* 0x000fe2000c781270 */
[----:B------:R-:W-:Y:S01]  /*fc20*/  ULDC UR16, c[0x0][0x228] ;  /* 0x00008a0000107ab9 */ /* 0x000fe20000000800 */
[----:B------:R-:W-:Y:S01]  /*fc30*/  IMAD.WIDE R20, R23, 0x2, R8 ;  /* 0x0000000217147825 */ /* 0x000fe200078e0208 */
[----:B------:R3:W-:Y:S01]  /*fc40*/  @P6 STG.E.U16 desc[UR14][R18.64], R77 ;  /* 0x0000004d12006986 */ /* 0x0007e2000c10150e */
[----:B------:R-:W-:Y:S01]  /*fc50*/  ISETP.LT.AND P6, PT, R250, UR16, !P0 ;  /* 0x00000010fa007c0c */ /* 0x000fe2000c7c1270 */
[----:B------:R-:W-:Y:S01]  /*fc60*/  ULDC UR12, c[0x0][0x228] ;  /* 0x00008a00000c7ab9 */ /* 0x000fe20000000800 */
[C---:B------:R-:W-:Y:S01]  /*fc70*/  VIADD R25, R232.reuse, 0x75 ;  /* 0x00000075e8197836 */ /* 0x040fe20000000000 */
[----:B------:R4:W-:Y:S01]  /*fc80*/  @P1 STG.E.U16 desc[UR14][R20.64], R24 ;  /* 0x0000001814001986 */ /* 0x0009e2000c10150e */
[----:B------:R-:W-:Y:S01]  /*fc90*/  ISETP.LT.AND P1, PT, R233, UR8, !P5 ;  /* 0x00000008e9007c0c */ /* 0x000fe2000ef21270 */
[----:B0-----:R-:W-:Y:S01]  /*fca0*/  VIADD R10, R232, 0x76 ;  /* 0x00000076e80a7836 */ /* 0x001fe20000000000 */
[----:B------:R-:W-:Y:S01]  /*fcb0*/  ISETP.LT.AND P5, PT, R250, UR10, !P5 ;  /* 0x0000000afa007c0c */ /* 0x000fe2000efa1270 */
[----:B-1----:R-:W-:Y:S01]  /*fcc0*/  VIADD R17, R23, UR4 ;  /* 0x0000000417117c36 */ /* 0x002fe20008000000 */
[----:B------:R-:W-:Y:S01]  /*fcd0*/  PRMT R12, R13, 0x7632, R12 ;  /* 0x000076320d0c7816 */ /* 0x000fe2000000000c */
[----:B------:R-:W-:Y:S01]  /*fce0*/  ULDC UR8, c[0x0][0x228] ;  /* 0x00008a0000087ab9 */ /* 0x000fe20000000800 */
[----:B------:R-:W-:Y:S01]  /*fcf0*/  ISETP.GE.AND P0, PT, R10, UR23, PT ;  /* 0x000000170a007c0c */ /* 0x000fe2000bf06270 */
[----:B------:R-:W-:Y:S01]  /*fd00*/  VIADD R23, R17, UR6 ;  /* 0x0000000611177c36 */ /* 0x000fe20008000000 */
[----:B------:R-:W-:Y:S01]  /*fd10*/  ISETP.GE.AND P3, PT, R25, UR25, PT ;  /* 0x0000001919007c0c */ /* 0x000fe2000bf66270 */
[C---:B------:R-:W-:Y:S01]  /*fd20*/  IMAD.WIDE R10, R17.reuse, 0x2, R2 ;  /* 0x00000002110a7825 */ /* 0x040fe200078e0202 */
[----:B------:R-:W-:Y:S01]  /*fd30*/  ULDC UR10, c[0x0][0x228] ;  /* 0x00008a00000a7ab9 */ /* 0x000fe20000000800 */
[----:B------:R-:W-:Y:S01]  /*fd40*/  PRMT R22, R78, 0x7632, R22 ;  /* 0x000076324e167816 */ /* 0x000fe20000000016 */
[----:B------:R-:W-:Y:S01]  /*fd50*/  ULDC UR4, c[0x0][0x248] ;  /* 0x0000920000047ab9 */ /* 0x000fe20000000800 */
[----:B------:R-:W-:Y:S01]  /*fd60*/  IMAD.WIDE R16, R17, 0x2, R8 ;  /* 0x0000000211107825 */ /* 0x000fe200078e0208 */
[----:B------:R0:W-:Y:S01]  /*fd70*/  @P1 STG.E.U16 desc[UR14][R10.64], R13 ;  /* 0x0000000d0a001986 */ /* 0x0001e2000c10150e */
[----:B------:R-:W-:Y:S01]  /*fd80*/  ULDC UR16, c[0x0][0x228] ;  /* 0x00008a0000107ab9 */ /* 0x000fe20000000800 */
[----:B------:R-:W-:Y:S01]  /*fd90*/  ULDC UR6, c[0x0][0x248] ;  /* 0x0000920000067ab9 */ /* 0x000fe20000000800 */
[----:B---3--:R-:W-:Y:S01]  /*fda0*/  IMAD.WIDE R18, R23, 0x2, R2 ;  /* 0x0000000217127825 */ /* 0x008fe200078e0202 */
[----:B------:R-:W-:Y:S01]  /*fdb0*/  @P5 STG.E.U16 desc[UR14][R16.64], R12 ;  /* 0x0000000c10005986 */ /* 0x000fe2000c10150e */
[----:B------:R-:W-:Y:S01]  /*fdc0*/  ISETP.LT.AND P5, PT, R233, UR12, !P0 ;  /* 0x0000000ce9007c0c */ /* 0x000fe2000c7a1270 */
[----:B------:R-:W-:Y:S01]  /*fdd0*/  ULDC UR12, c[0x0][0x228] ;  /* 0x00008a00000c7ab9 */ /* 0x000fe20000000800 */
[----:B----4-:R-:W-:Y:S01]  /*fde0*/  VIADD R24, R232, 0x77 ;  /* 0x00000077e8187836 */ /* 0x010fe20000000000 */
[----:B------:R-:W-:Y:S01]  /*fdf0*/  @P4 STG.E.U16 desc[UR14][R18.64], R78 ;  /* 0x0000004e12004986 */ /* 0x000fe2000c10150e */
[----:B------:R-:W-:Y:S01]  /*fe00*/  IMAD.WIDE R20, R23, 0x2, R8 ;  /* 0x0000000217147825 */ /* 0x000fe200078e0208 */
[----:B------:R-:W-:Y:S01]  /*fe10*/  ISETP.LT.AND P4, PT, R233, UR8, !P3 ;  /* 0x00000008e9007c0c */ /* 0x000fe2000df81270 */
[----:B------:R-:W-:Y:S01]  /*fe20*/  ULDC UR8, c[0x0][0x228] ;  /* 0x00008a0000087ab9 */ /* 0x000fe20000000800 */
[----:B------:R-:W-:Y:S01]  /*fe30*/  ISETP.GE.AND P1, PT, R24, UR21, PT ;  /* 0x0000001518007c0c */ /* 0x000fe2000bf26270 */
[----:B0-----:R-:W-:Y:S01]  /*fe40*/  VIADD R10, R232, 0x78 ;  /* 0x00000078e80a7836 */ /* 0x001fe20000000000 */
[C---:B------:R-:W-:Y:S01]  /*fe50*/  ISETP.LT.AND P3, PT, R250.reuse, UR10, !P3 ;  /* 0x0000000afa007c0c */ /* 0x040fe2000df61270 */
[----:B------:R0:W1:Y:S01]  /*fe60*/  LDS.128 R24, [R0] ;  /* 0x0000000000187984 */ /* 0x0000620000000c00 */
[----:B------:R-:W-:Y:S01]  /*fe70*/  VIADD R13, R23, UR4 ;  /* 0x00000004170d7c36 */ /* 0x000fe20008000000 */
[----:B------:R-:W-:Y:S01]  /*fe80*/  ULDC UR10, c[0x0][0x228] ;  /* 0x00008a00000a7ab9 */ /* 0x000fe20000000800 */
[----:B------:R-:W-:Y:S01]  /*fe90*/  ULDC UR4, c[0x0][0x248] ;  /* 0x0000920000047ab9 */ /* 0x000fe20000000800 */
[----:B------:R3:W-:Y:S01]  /*fea0*/  @P6 STG.E.U16 desc[UR14][R20.64], R22 ;  /* 0x0000001614006986 */ /* 0x0007e2000c10150e */
[----:B------:R-:W-:Y:S01]  /*feb0*/  ISETP.LT.AND P6, PT, R250, UR16, !P0 ;  /* 0x00000010fa007c0c */ /* 0x000fe2000c7c1270 */
[----:B------:R-:W-:Y:S01]  /*fec0*/  ULDC UR16, c[0x0][0x228] ;  /* 0x00008a0000107ab9 */ /* 0x000fe20000000800 */
[----:B------:R-:W-:Y:S01]  /*fed0*/  ISETP.GE.AND P0, PT, R10, UR19, PT ;  /* 0x000000130a007c0c */ /* 0x000fe2000bf06270 */
[----:B------:R-:W-:Y:S01]  /*fee0*/  IMAD.WIDE R10, R13, 0x2, R2 ;  /* 0x000000020d0a7825 */ /* 0x000fe200078e0202 */
[----:B0-----:R-:W-:-:S03]  /*fef0*/  PRMT R0, R15, 0x7632, R0 ;  /* 0x000076320f007816 */ /* 0x001fc60000000000 */
[----:B------:R-:W-:Y:S01]  /*ff00*/  VIADD R23, R232, 0x79 ;  /* 0x00000079e8177836 */ /* 0x000fe20000000000 */
[----:B------:R0:W-:Y:S01]  /*ff10*/  @P4 STG.E.U16 desc[UR14][R10.64], R14 ;  /* 0x0000000e0a004986 */ /* 0x0001e2000c10150e */
[C---:B---3--:R-:W-:Y:S01]  /*ff20*/  VIADD R21, R13.reuse, UR6 ;  /* 0x000000060d157c36 */ /* 0x048fe20008000000 */
[----:B------:R-:W-:Y:S01]  /*ff30*/  PRMT R20, R14, 0x7632, R20 ;  /* 0x000076320e147816 */ /* 0x000fe20000000014 */
[----:B------:R-:W-:Y:S01]  /*ff40*/  IMAD.WIDE R12, R13, 0x2, R8 ;  /* 0x000000020d0c7825 */ /* 0x000fe200078e0208 */
[----:B------:R-:W-:Y:S01]  /*ff50*/  PRMT R22, R79, 0x7632, R22 ;  /* 0x000076324f167816 */ /* 0x000fe20000000016 */
[----:B------:R-:W-:Y:S01]  /*ff60*/  ULDC UR6, c[0x0][0x248] ;  /* 0x0000920000067ab9 */ /* 0x000fe20000000800 */
[----:B------:R-:W-:Y:S01]  /*ff70*/  ISETP.GE.AND P4, PT, R23, UR17, PT ;  /* 0x0000001117007c0c */ /* 0x000fe2000bf86270 */
        /* <DEDUP_REMOVED lines=8> */
[----:B0-----:R-:W-:Y:S01]  /*10000*/  VIADD R10, R232, 0x7a ;  /* 0x0000007ae80a7836 */ /* 0x001fe20000000000 */
[----:B------:R-:W-:Y:S01]  /*10010*/  ISETP.LT.AND P5, PT, R233, UR12, !P0 ;  /* 0x0000000ce9007c0c */ /* 0x000fe2000c7a1270 */
[----:B------:R0:W-:Y:S01]  /*10020*/  @P6 STG.E.U16 desc[UR14][R18.64], R22 ;  /* 0x0000001612006986 */ /* 0x0001e2000c10150e */
[----:B------:R-:W-:Y:S01]  /*10030*/  ISETP.LT.AND P6, PT, R250, UR16, !P0 ;  /* 0x00000010fa007c0c */ /* 0x000fe2000c7c1270 */
[----:B---3--:R-:W-:Y:S01]  /*10040*/  VIADD R13, R21, UR4 ;  /* 0x00000004150d7c36 */ /* 0x008fe20008000000 */
[----:B------:R-:W-:Y:S01]  /*10050*/  ISETP.GE.AND P0, PT, R10, UR13, PT ;  /* 0x0000000d0a007c0c */ /* 0x000fe2000bf06270 */
[----:B------:R-:W-:Y:S01]  /*10060*/  ULDC UR4, c[0x0][0x248] ;  /* 0x0000920000047ab9 */ /* 0x000fe20000000800 */
[----:B--2---:R-:W-:Y:S01]  /*10070*/  PRMT R14, R4, 0x7632, R14 ;  /* 0x00007632040e7816 */ /* 0x004fe2000000000e */
[C---:B------:R-:W-:Y:S01]  /*10080*/  VIADD R21, R13.reuse, UR6 ;  /* 0x000000060d157c36 */ /* 0x040fe20008000000 */
[----:B------:R-:W-:Y:S01]  /*10090*/  ULDC UR6, c[0x0][0x228] ;  /* 0x00008a0000067ab9 */ /* 0x000fe20000000800 */
[----:B------:R-:W-:-:S04]  /*100a0*/  IMAD.WIDE R10, R13, 0x2, R2 ;  /* 0x000000020d0a7825 */ /* 0x000fc800078e0202 */
[----:B------:R-:W-:Y:S01]  /*100b0*/  IMAD.WIDE R12, R13, 0x2, R8 ;  /* 0x000000020d0c7825 */ /* 0x000fe200078e0208 */
[----:B------:R2:W-:Y:S03]  /*100c0*/  @P3 STG.E.U16 desc[UR14][R10.64], R15 ;  /* 0x0000000f0a003986 */ /* 0x0005e6000c10150e */
[C---:B----4-:R-:W-:Y:S01]  /*100d0*/  IMAD.WIDE R16, R21.reuse, 0x2, R2 ;  /* 0x0000000215107825 */ /* 0x050fe200078e0202 */
[----:B------:R-:W-:Y:S03]  /*100e0*/  @P1 STG.E.U16 desc[UR14][R12.64], R0 ;  /* 0x000000000c001986 */ /* 0x000fe6000c10150e */
[----:B0-----:R-:W-:Y:S01]  /*100f0*/  IMAD.WIDE R18, R21, 0x2, R8 ;  /* 0x0000000215127825 */ /* 0x001fe200078e0208 */
[----:B------:R1:W-:Y:S01]  /*10100*/  @P5 STG.E.U16 desc[UR14][R16.64], R4 ;  /* 0x0000000410005986 */ /* 0x0003e2000c10150e */
[----:B------:R-:W-:Y:S01]  /*10110*/  ISETP.LT.AND P5, PT, R233, UR6, !P4 ;  /* 0x00000006e9007c0c */ /* 0x000fe2000e7a1270 */
[----:B------:R-:W-:Y:S01]  /*10120*/  ULDC UR6, c[0x0][0x228] ;  /* 0x00008a0000067ab9 */ /* 0x000fe20000000800 */
[----:B------:R-:W-:Y:S01]  /*10130*/  ISETP.LT.AND P4, PT, R250, UR8, !P4 ;  /* 0x00000008fa007c0c */ /* 0x000fe2000e781270 */
[----:B------:R0:W-:Y:S01]  /*10140*/  @P6 STG.E.U16 desc[UR14][R18.64], R14 ;  /* 0x0000000e12006986 */ /* 0x0001e2000c10150e */
[----:B------:R-:W-:Y:S01]  /*10150*/  VIADD R21, R21, UR4 ;  /* 0x0000000415157c36 */ /* 0x000fe20008000000 */
[----:B------:R-:W-:Y:S01]  /*10160*/  ISETP.LT.AND P6, PT, R233, UR10, !P0 ;  /* 0x0000000ae9007c0c */ /* 0x000fe2000c7c1270 */
[----:B------:R-:W-:Y:S01]  /*10170*/  ULDC UR4, c[0x0][0x248] ;  /* 0x0000920000047ab9 */ /* 0x000fe20000000800 */
[----:B------:R-:W-:Y:S01]  /*10180*/  VIADD R20, R232, 0x7b ;  /* 0x0000007be8147836 */ /* 0x000fe20000000000 */
[----:B------:R-:W-:Y:S01]  /*10190*/  ULDC UR8, c[0x0][0x228] ;  /* 0x00008a0000087ab9 */ /* 0x000fe20000000800 */
[C---:B--2---:R-:W-:Y:S01]  /*101a0*/  IMAD.WIDE R10, R21.reuse, 0x2, R2 ;  /* 0x00000002150a7825 */ /* 0x044fe200078e0202 */
[----:B------:R-:W-:Y:S01]  /*101b0*/  ISETP.LT.AND P0, PT, R250, UR6, !P0 ;  /* 0x00000006fa007c0c */ /* 0x000fe2000c701270 */
[----:B------:R-:W-:Y:S01]  /*101c0*/  ULDC UR6, c[0x0][0x228] ;  /* 0x00008a0000067ab9 */ /* 0x000fe20000000800 */
[----:B-1----:R-:W-:Y:S01]  /*101d0*/  PRMT R4, R24, 0x7632, R4 ;  /* 0x0000763218047816 */ /* 0x002fe20000000004 */
[C---:B------:R-:W-:Y:S01]  /*101e0*/  VIADD R17, R21.reuse, UR4 ;  /* 0x0000000415117c36 */ /* 0x040fe20008000000 */
[----:B------:R-:W-:Y:S01]  /*101f0*/  ISETP.GE.AND P3, PT, R20, UR11, PT ;  /* 0x0000000b14007c0c */ /* 0x000fe2000bf66270 */
[C---:B------:R-:W-:Y:S01]  /*10200*/  VIADD R16, R232.reuse, 0x7d ;  /* 0x0000007de8107836 */ /* 0x040fe20000000000 */
[----:B------:R-:W-:Y:S01]  /*10210*/  @P5 STG.E.U16 desc[UR14][R10.64], R24 ;  /* 0x000000180a005986 */ /* 0x000fe2000c10150e */
[----:B------:R-:W-:Y:S01]  /*10220*/  VIADD R0, R232, 0x7c ;  /* 0x0000007ce8007836 */ /* 0x000fe20000000000 */
[----:B------:R-:W-:Y:S01]  /*10230*/  ULDC UR4, c[0x0][0x248] ;  /* 0x0000920000047ab9 */ /* 0x000fe20000000800 */
[----:B------:R-:W-:Y:S01]  /*10240*/  IMAD.WIDE R12, R21, 0x2, R8 ;  /* 0x00000002150c7825 */ /* 0x000fe200078e0208 */
[----:B------:R-:W-:Y:S01]  /*10250*/  ISETP.GE.AND P5, PT, R16, UR7, PT ;  /* 0x0000000710007c0c */ /* 0x000fe2000bfa6270 */
[----:B------:R-:W-:Y:S01]  /*10260*/  ULDC UR7, c[0x0][0x228] ;  /* 0x00008a0000077ab9 */ /* 0x000fe20000000800 */
[----:B------:R-:W-:Y:S01]  /*10270*/  ISETP.GE.AND P1, PT, R0, UR9, PT ;  /* 0x0000000900007c0c */ /* 0x000fe2000bf26270 */
[----:B0-----:R-:W-:Y:S01]  /*10280*/  IMAD.WIDE R14, R17, 0x2, R2 ;  /* 0x00000002110e7825 */ /* 0x001fe200078e0202 */
[----:B------:R0:W-:Y:S01]  /*10290*/  @P4 STG.E.U16 desc[UR14][R12.64], R4 ;  /* 0x000000040c004986 */ /* 0x0001e2000c10150e */
[----:B------:R-:W-:Y:S01]  /*102a0*/  ULDC UR9, c[0x0][0x228] ;  /* 0x00008a0000097ab9 */ /* 0x000fe20000000800 */
[C---:B------:R-:W-:Y:S01]  /*102b0*/  ISETP.LT.AND P4, PT, R233.reuse, UR7, !P3 ;  /* 0x00000007e9007c0c */ /* 0x040fe2000df81270 */
[----:B------:R-:W-:Y:S01]  /*102c0*/  VIADD R232, R232, 0x7e ;  /* 0x0000007ee8e87836 */ /* 0x000fe20000000000 */
[----:B------:R1:W-:Y:S01]  /*102d0*/  @P6 STG.E.U16 desc[UR14][R14.64], R5 ;  /* 0x000000050e006986 */ /* 0x0003e2000c10150e */
[----:B------:R-:W-:Y:S01]  /*102e0*/  ISETP.LT.AND P3, PT, R250, UR8, !P3 ;  /* 0x00000008fa007c0c */ /* 0x000fe2000df61270 */
[----:B------:R-:W-:Y:S01]  /*102f0*/  ULDC UR7, c[0x0][0x228] ;  /* 0x00008a0000077ab9 */ /* 0x000fe20000000800 */
[----:B------:R-:W-:Y:S01]  /*10300*/  ISETP.LT.AND P6, PT, R233, UR9, !P1 ;  /* 0x00000009e9007c0c */ /* 0x000fe2000cfc1270 */
[----:B------:R-:W-:Y:S01]  /*10310*/  ULDC UR8, c[0x0][0x228] ;  /* 0x00008a0000087ab9 */ /* 0x000fe20000000800 */
[----:B------:R-:W-:Y:S01]  /*10320*/  PRMT R0, R5, 0x7632, R0 ;  /* 0x0000763205007816 */ /* 0x000fe20000000000 */
[----:B------:R-:W-:Y:S01]  /*10330*/  ULDC UR9, c[0x0][0x228] ;  /* 0x00008a0000097ab9 */ /* 0x000fe20000000800 */
[----:B------:R-:W-:Y:S01]  /*10340*/  PRMT R16, R25, 0x7632, R16 ;  /* 0x0000763219107816 */ /* 0x000fe20000000010 */
[----:B0-----:R-:W-:Y:S01]  /*10350*/  VIADD R13, R17, UR4 ;  /* 0x00000004110d7c36 */ /* 0x001fe20008000000 */
[----:B------:R-:W-:Y:S01]  /*10360*/  ULDC UR4, c[0x0][0x248] ;  /* 0x0000920000047ab9 */ /* 0x000fe20000000800 */
[----:B------:R-:W-:-:S02]  /*10370*/  PRMT R18, R7, 0x7632, R18 ;  /* 0x0000763207127816 */ /* 0x000fc40000000012 */
[----:B------:R-:W-:Y:S01]  /*10380*/  VIADD R19, R13, UR4 ;  /* 0x000000040d137c36 */ /* 0x000fe20008000000 */
[----:B------:R-:W-:Y:S01]  /*10390*/  ULDC UR4, c[0x0][0x228] ;  /* 0x00008a0000047ab9 */ /* 0x000fe20000000800 */
[----:B-1----:R-:W-:-:S04]  /*103a0*/  IMAD.WIDE R4, R17, 0x2, R8 ;  /* 0x0000000211047825 */ /* 0x002fc800078e0208 */
[C---:B------:R-:W-:Y:S01]  /*103b0*/  IMAD.WIDE R10, R13.reuse, 0x2, R2 ;  /* 0x000000020d0a7825 */ /* 0x040fe200078e0202 */
[----:B------:R0:W-:Y:S01]  /*103c0*/  @P0 STG.E.U16 desc[UR14][R4.64], R0 ;  /* 0x0000000004000986 */ /* 0x0001e2000c10150e */
[----:B------:R-:W-:Y:S01]  /*103d0*/  ISETP.GE.AND P0, PT, R232, UR5, PT ;  /* 0x00000005e8007c0c */ /* 0x000fe2000bf06270 */
[----:B------:R-:W-:Y:S01]  /*103e0*/  ULDC UR5, c[0x0][0x228] ;  /* 0x00008a0000057ab9 */ /* 0x000fe20000000800 */
[----:B------:R-:W-:Y:S01]  /*103f0*/  IMAD.WIDE R12, R13, 0x2, R8 ;  /* 0x000000020d0c7825 */ /* 0x000fe200078e0208 */
[----:B------:R-:W-:Y:S01]  /*10400*/  @P4 STG.E.U16 desc[UR14][R10.64], R25 ;  /* 0x000000190a004986 */ /* 0x000fe2000c10150e */
[----:B------:R-:W-:Y:S01]  /*10410*/  ISETP.LT.AND P4, PT, R233, UR5, !P0 ;  /* 0x00000005e9007c0c */ /* 0x000fe2000c781270 */
[----:B------:R-:W-:Y:S01]  /*10420*/  ULDC UR5, c[0x0][0x248] ;  /* 0x0000920000057ab9 */ /* 0x000fe20000000800 */
[----:B------:R-:W-:Y:S01]  /*10430*/  IMAD.WIDE R14, R19, 0x2, R2 ;  /* 0x00000002130e7825 */ /* 0x000fe200078e0202 */
[----:B------:R1:W-:Y:S01]  /*10440*/  @P3 STG.E.U16 desc[UR14][R12.64], R16 ;  /* 0x000000100c003986 */ /* 0x0003e2000c10150e */
[C---:B------:R-:W-:Y:S01]  /*10450*/  ISETP.LT.AND P3, PT, R233.reuse, UR6, !P2 ;  /* 0x00000006e9007c0c */ /* 0x040fe2000d761270 */
[----:B------:R-:W-:Y:S01]  /*10460*/  ULDC UR6, c[0x0][0x228] ;  /* 0x00008a0000067ab9 */ /* 0x000fe20000000800 */
[C---:B------:R-:W-:Y:S01]  /*10470*/  ISETP.LT.AND P0, PT, R250.reuse, UR8, !P0 ;  /* 0x00000008fa007c0c */ /* 0x040fe2000c701270 */
[----:B------:R2:W-:Y:S01]  /*10480*/  @P6 STG.E.U16 desc[UR14][R14.64], R6 ;  /* 0x000000060e006986 */ /* 0x0005e2000c10150e */
[----:B------:R-:W-:Y:S01]  /*10490*/  ISETP.LT.AND P6, PT, R233, UR4, !P5 ;  /* 0x00000004e9007c0c */ /* 0x000fe2000efc1270 */
[----:B------:R-:W-:Y:S01]  /*104a0*/  ULDC UR4, c[0x0][0x248] ;  /* 0x0000920000047ab9 */ /* 0x000fe20000000800 */
[C---:B------:R-:W-:Y:S01]  /*104b0*/  ISETP.LT.AND P1, PT, R250.reuse, UR6, !P1 ;  /* 0x00000006fa007c0c */ /* 0x040fe2000cf21270 */
[----:B0-----:R-:W-:Y:S01]  /*104c0*/  IMAD.WIDE R4, R19, 0x2, R8 ;  /* 0x0000000213047825 */ /* 0x001fe200078e0208 */
[----:B------:R-:W-:-:S02]  /*104d0*/  ISETP.LT.AND P5, PT, R250, UR7, !P5 ;  /* 0x00000007fa007c0c */ /* 0x000fc4000efa1270 */
[----:B------:R-:W-:Y:S01]  /*104e0*/  ISETP.LT.AND P2, PT, R250, UR9, !P2 ;  /* 0x00000009fa007c0c */ /* 0x000fe2000d741270 */
[----:B-1----:R-:W-:Y:S01]  /*104f0*/  VIADD R13, R19, UR4 ;  /* 0x00000004130d7c36 */ /* 0x002fe20008000000 */
[----:B------:R-:W-:Y:S01]  /*10500*/  ULDC UR4, c[0x0][0x248] ;  /* 0x0000920000047ab9 */ /* 0x000fe20000000800 */
[----:B------:R-:W-:Y:S02]  /*10510*/  PRMT R0, R26, 0x7632, R0 ;  /* 0x000076321a007816 */ /* 0x000fe40000000000 */
[C---:B------:R-:W-:Y:S01]  /*10520*/  VIADD R17, R13.reuse, UR5 ;  /* 0x000000050d117c36 */ /* 0x040fe20008000000 */
[----:B--2---:R-:W-:Y:S01]  /*10530*/  PRMT R6, R6, 0x7632, R6 ;  /* 0x0000763206067816 */ /* 0x004fe20000000006 */
[----:B------:R-:W-:-:S04]  /*10540*/  IMAD.WIDE R10, R13, 0x2, R2 ;  /* 0x000000020d0a7825 */ /* 0x000fc800078e0202 */
[----:B------:R-:W-:Y:S01]  /*10550*/  VIADD R19, R17, UR4 ;  /* 0x0000000411137c36 */ /* 0x000fe20008000000 */
[----:B------:R0:W-:Y:S01]  /*10560*/  @P1 STG.E.U16 desc[UR14][R4.64], R6 ;  /* 0x0000000604001986 */ /* 0x0001e2000c10150e */
[----:B------:R-:W-:-:S03]  /*10570*/  IMAD.WIDE R12, R13, 0x2, R8 ;  /* 0x000000020d0c7825 */ /* 0x000fc600078e0208 */
        /* <DEDUP_REMOVED lines=9> */
[----:B------:R-:W-:Y:S05]  /*10610*/  @!P2 EXIT ;  /* 0x000000000000a94d */ /* 0x000fea0003800000 */
[----:B0-----:R-:W-:-:S05]  /*10620*/  PRMT R4, R27, 0x7632, R4 ;  /* 0x000076321b047816 */ /* 0x001fca0000000004 */
[----:B------:R-:W-:Y:S01]  /*10630*/  STG.E.U16 desc[UR14][R8.64], R4 ;  /* 0x0000000408007986 */ /* 0x000fe2000c10150e */
[----:B------:R-:W-:Y:S05]  /*10640*/  EXIT ;  /* 0x000000000000794d */ /* 0x000fea0003800000 */
.L_x_2:
[----:B------:R-:W-:-:S00]  /*10650*/  BRA `(.L_x_2) ;  /* 0xfffffffc00fc7947 */ /* 0x000fc0000383ffff */
[----:B------:R-:W-:-:S00]  /*10660*/  NOP ;  /* 0x0000000000007918 */ /* 0x000fc00000000000 */
        /* <DEDUP_REMOVED lines=9> */
.L_x_3:


//--------------------- .nv.shared.matmul_kernel  --------------------------
	.section	.nv.shared.matmul_kernel,"aw",@nobits
	.sectionflags	@""
	.align	16
	.zero		1024


//--------------------- .nv.shared.reserved.0     --------------------------
	.section	.nv.shared.reserved.0,"aw",@nobits
	.weak		__nv_reservedSMEM_offset_0_alias
	.size		__nv_reservedSMEM_offset_0_alias, 0, 0
	.other		__nv_reservedSMEM_offset_0_alias,@"STO_CUDA_RESERVED_SHARED STV_DEFAULT"
__nv_reservedSMEM_offset_0_alias:
	.zero		0


//--------------------- .nv.constant0.matmul_kernel --------------------------
	.section	.nv.constant0.matmul_kernel,"a",@progbits
	.sectionflags	@""
	.align	4
.nv.constant0.matmul_kernel:
	.zero		608


//--------------------- SYMBOLS --------------------------

	.type		.nv.reservedSmem.offset0,@object
	.size		.nv.reservedSmem.offset0,0x4
